//
// Generated by NVIDIA NVVM Compiler
//
// Compiler Build ID: CL-36424714
// Cuda compilation tools, release 13.0, V13.0.88
// Based on NVVM 20.0.0
//

.version 9.0
.target sm_100
.address_size 64

	// .globl	_Z14fft1DRowKernelPfS_S_S_ii
.const .align 4 .b8 c_cos[1024];
.const .align 4 .b8 c_sin[1024];
// _ZZ14fft1DRowKernelPfS_S_S_iiE6s_real has been demoted
// _ZZ14fft1DRowKernelPfS_S_S_iiE6s_imag has been demoted
// _ZZ14fft1DColKernelPfS_S_S_iiE6s_real has been demoted
// _ZZ14fft1DColKernelPfS_S_S_iiE6s_imag has been demoted

.visible .entry _Z14fft1DRowKernelPfS_S_S_ii(
	.param .u64 .ptr .align 1 _Z14fft1DRowKernelPfS_S_S_ii_param_0,
	.param .u64 .ptr .align 1 _Z14fft1DRowKernelPfS_S_S_ii_param_1,
	.param .u64 .ptr .align 1 _Z14fft1DRowKernelPfS_S_S_ii_param_2,
	.param .u64 .ptr .align 1 _Z14fft1DRowKernelPfS_S_S_ii_param_3,
	.param .u32 _Z14fft1DRowKernelPfS_S_S_ii_param_4,
	.param .u32 _Z14fft1DRowKernelPfS_S_S_ii_param_5
)
{
	.reg .pred 	%p<23>;
	.reg .b16 	%rs<20>;
	.reg .b32 	%r<119>;
	.reg .b32 	%f<144>;
	.reg .b64 	%rd<55>;
	// demoted variable
	.shared .align 4 .b8 _ZZ14fft1DRowKernelPfS_S_S_iiE6s_real[2048];
	// demoted variable
	.shared .align 4 .b8 _ZZ14fft1DRowKernelPfS_S_S_iiE6s_imag[2048];
	ld.param.u64 	%rd1, [_Z14fft1DRowKernelPfS_S_S_ii_param_0];
	ld.param.u64 	%rd2, [_Z14fft1DRowKernelPfS_S_S_ii_param_1];
	ld.param.u64 	%rd3, [_Z14fft1DRowKernelPfS_S_S_ii_param_2];
	ld.param.u64 	%rd4, [_Z14fft1DRowKernelPfS_S_S_ii_param_3];
	ld.param.u32 	%r22, [_Z14fft1DRowKernelPfS_S_S_ii_param_4];
	ld.param.u32 	%r23, [_Z14fft1DRowKernelPfS_S_S_ii_param_5];
	mov.u32 	%r1, %ctaid.x;
	setp.ge.s32 	%p1, %r1, %r23;
	@%p1 bra 	$L__BB0_34;
	mov.u32 	%r2, %tid.x;
	setp.ge.s32 	%p2, %r2, %r22;
	shl.b32 	%r24, %r2, 2;
	mov.u32 	%r25, _ZZ14fft1DRowKernelPfS_S_S_iiE6s_real;
	add.s32 	%r3, %r25, %r24;
	mov.u32 	%r26, _ZZ14fft1DRowKernelPfS_S_S_iiE6s_imag;
	add.s32 	%r4, %r26, %r24;
	@%p2 bra 	$L__BB0_3;
	mad.lo.s32 	%r27, %r22, %r1, %r2;
	cvta.to.global.u64 	%rd5, %rd1;
	mul.wide.u32 	%rd6, %r27, 4;
	add.s64 	%rd7, %rd5, %rd6;
	ld.global.f32 	%f1, [%rd7];
	st.shared.f32 	[%r3], %f1;
	cvta.to.global.u64 	%rd8, %rd2;
	add.s64 	%rd9, %rd8, %rd6;
	ld.global.f32 	%f2, [%rd9];
	st.shared.f32 	[%r4], %f2;
$L__BB0_3:
	bar.sync 	0;
	cvt.u16.u32 	%rs1, %r2;
	shl.b16 	%rs2, %rs1, 12;
	shr.u16 	%rs3, %rs1, 4;
	and.b16  	%rs4, %rs3, 48;
	or.b16  	%rs5, %rs2, %rs4;
	shl.b16 	%rs6, %rs1, 4;
	and.b16  	%rs7, %rs6, 3840;
	or.b16  	%rs8, %rs7, %rs5;
	shl.b16 	%rs9, %rs8, 2;
	and.b16  	%rs10, %rs9, -13120;
	shr.u16 	%rs11, %rs8, 2;
	and.b16  	%rs12, %rs11, 13056;
	or.b16  	%rs13, %rs12, %rs10;
	shl.b16 	%rs14, %rs13, 1;
	and.b16  	%rs15, %rs14, -21888;
	shr.u16 	%rs16, %rs13, 1;
	and.b16  	%rs17, %rs16, 21760;
	or.b16  	%rs18, %rs17, %rs15;
	shr.u16 	%rs19, %rs18, 7;
	cvt.u32.u16 	%r5, %rs19;
	setp.ge.u32 	%p3, %r2, %r5;
	@%p3 bra 	$L__BB0_5;
	ld.shared.f32 	%f3, [%r3];
	ld.shared.f32 	%f4, [%r4];
	shl.b32 	%r28, %r5, 2;
	add.s32 	%r30, %r25, %r28;
	ld.shared.f32 	%f5, [%r30];
	st.shared.f32 	[%r3], %f5;
	add.s32 	%r32, %r26, %r28;
	ld.shared.f32 	%f6, [%r32];
	st.shared.f32 	[%r4], %f6;
	st.shared.f32 	[%r30], %f3;
	st.shared.f32 	[%r32], %f4;
$L__BB0_5:
	setp.ge.s32 	%p4, %r2, %r22;
	bar.sync 	0;
	@%p4 bra 	$L__BB0_8;
	shl.b32 	%r33, %r2, 1;
	or.b32  	%r34, %r33, 1;
	setp.ge.u32 	%p5, %r34, %r22;
	@%p5 bra 	$L__BB0_8;
	ld.const.f32 	%f7, [c_cos];
	ld.const.f32 	%f8, [c_sin];
	add.s32 	%r36, %r3, %r24;
	ld.shared.f32 	%f9, [%r36+4];
	mul.f32 	%f10, %f7, %f9;
	add.s32 	%r37, %r4, %r24;
	ld.shared.f32 	%f11, [%r37+4];
	mul.f32 	%f12, %f8, %f11;
	sub.f32 	%f13, %f10, %f12;
	mul.f32 	%f14, %f7, %f11;
	fma.rn.f32 	%f15, %f8, %f9, %f14;
	ld.shared.f32 	%f16, [%r36];
	ld.shared.f32 	%f17, [%r37];
	add.f32 	%f18, %f16, %f13;
	st.shared.f32 	[%r36], %f18;
	add.f32 	%f19, %f17, %f15;
	st.shared.f32 	[%r37], %f19;
	sub.f32 	%f20, %f16, %f13;
	st.shared.f32 	[%r36+4], %f20;
	sub.f32 	%f21, %f17, %f15;
	st.shared.f32 	[%r37+4], %f21;
$L__BB0_8:
	setp.ge.s32 	%p6, %r2, %r22;
	bar.sync 	0;
	@%p6 bra 	$L__BB0_11;
	and.b32  	%r6, %r2, 1;
	shl.b32 	%r38, %r2, 1;
	and.b32  	%r39, %r38, 2044;
	or.b32  	%r7, %r6, %r39;
	or.b32  	%r40, %r7, 2;
	setp.ge.u32 	%p7, %r40, %r22;
	@%p7 bra 	$L__BB0_11;
	shr.u32 	%r41, %r22, 2;
	mul.lo.s32 	%r42, %r6, %r41;
	mul.wide.u32 	%rd10, %r42, 4;
	mov.u64 	%rd11, c_cos;
	add.s64 	%rd12, %rd11, %rd10;
	ld.const.f32 	%f22, [%rd12];
	mov.u64 	%rd13, c_sin;
	add.s64 	%rd14, %rd13, %rd10;
	ld.const.f32 	%f23, [%rd14];
	shl.b32 	%r43, %r7, 2;
	add.s32 	%r45, %r25, %r43;
	ld.shared.f32 	%f24, [%r45+8];
	mul.f32 	%f25, %f22, %f24;
	add.s32 	%r47, %r26, %r43;
	ld.shared.f32 	%f26, [%r47+8];
	mul.f32 	%f27, %f23, %f26;
	sub.f32 	%f28, %f25, %f27;
	mul.f32 	%f29, %f22, %f26;
	fma.rn.f32 	%f30, %f23, %f24, %f29;
	ld.shared.f32 	%f31, [%r45];
	ld.shared.f32 	%f32, [%r47];
	add.f32 	%f33, %f31, %f28;
	st.shared.f32 	[%r45], %f33;
	add.f32 	%f34, %f32, %f30;
	st.shared.f32 	[%r47], %f34;
	sub.f32 	%f35, %f31, %f28;
	st.shared.f32 	[%r45+8], %f35;
	sub.f32 	%f36, %f32, %f30;
	st.shared.f32 	[%r47+8], %f36;
$L__BB0_11:
	setp.ge.s32 	%p8, %r2, %r22;
	bar.sync 	0;
	@%p8 bra 	$L__BB0_14;
	and.b32  	%r8, %r2, 3;
	shl.b32 	%r48, %r2, 1;
	and.b32  	%r49, %r48, 2040;
	or.b32  	%r9, %r8, %r49;
	or.b32  	%r50, %r9, 4;
	setp.ge.u32 	%p9, %r50, %r22;
	@%p9 bra 	$L__BB0_14;
	shr.u32 	%r51, %r22, 3;
	mul.lo.s32 	%r52, %r8, %r51;
	mul.wide.u32 	%rd15, %r52, 4;
	mov.u64 	%rd16, c_cos;
	add.s64 	%rd17, %rd16, %rd15;
	ld.const.f32 	%f37, [%rd17];
	mov.u64 	%rd18, c_sin;
	add.s64 	%rd19, %rd18, %rd15;
	ld.const.f32 	%f38, [%rd19];
	shl.b32 	%r53, %r9, 2;
	add.s32 	%r55, %r25, %r53;
	ld.shared.f32 	%f39, [%r55+16];
	mul.f32 	%f40, %f37, %f39;
	add.s32 	%r57, %r26, %r53;
	ld.shared.f32 	%f41, [%r57+16];
	mul.f32 	%f42, %f38, %f41;
	sub.f32 	%f43, %f40, %f42;
	mul.f32 	%f44, %f37, %f41;
	fma.rn.f32 	%f45, %f38, %f39, %f44;
	ld.shared.f32 	%f46, [%r55];
	ld.shared.f32 	%f47, [%r57];
	add.f32 	%f48, %f46, %f43;
	st.shared.f32 	[%r55], %f48;
	add.f32 	%f49, %f47, %f45;
	st.shared.f32 	[%r57], %f49;
	sub.f32 	%f50, %f46, %f43;
	st.shared.f32 	[%r55+16], %f50;
	sub.f32 	%f51, %f47, %f45;
	st.shared.f32 	[%r57+16], %f51;
$L__BB0_14:
	setp.ge.s32 	%p10, %r2, %r22;
	bar.sync 	0;
	@%p10 bra 	$L__BB0_17;
	and.b32  	%r10, %r2, 7;
	shl.b32 	%r58, %r2, 1;
	and.b32  	%r59, %r58, 2032;
	or.b32  	%r11, %r10, %r59;
	or.b32  	%r60, %r11, 8;
	setp.ge.u32 	%p11, %r60, %r22;
	@%p11 bra 	$L__BB0_17;
	shr.u32 	%r61, %r22, 4;
	mul.lo.s32 	%r62, %r10, %r61;
	mul.wide.u32 	%rd20, %r62, 4;
	mov.u64 	%rd21, c_cos;
	add.s64 	%rd22, %rd21, %rd20;
	ld.const.f32 	%f52, [%rd22];
	mov.u64 	%rd23, c_sin;
	add.s64 	%rd24, %rd23, %rd20;
	ld.const.f32 	%f53, [%rd24];
	shl.b32 	%r63, %r11, 2;
	add.s32 	%r65, %r25, %r63;
	ld.shared.f32 	%f54, [%r65+32];
	mul.f32 	%f55, %f52, %f54;
	add.s32 	%r67, %r26, %r63;
	ld.shared.f32 	%f56, [%r67+32];
	mul.f32 	%f57, %f53, %f56;
	sub.f32 	%f58, %f55, %f57;
	mul.f32 	%f59, %f52, %f56;
	fma.rn.f32 	%f60, %f53, %f54, %f59;
	ld.shared.f32 	%f61, [%r65];
	ld.shared.f32 	%f62, [%r67];
	add.f32 	%f63, %f61, %f58;
	st.shared.f32 	[%r65], %f63;
	add.f32 	%f64, %f62, %f60;
	st.shared.f32 	[%r67], %f64;
	sub.f32 	%f65, %f61, %f58;
	st.shared.f32 	[%r65+32], %f65;
	sub.f32 	%f66, %f62, %f60;
	st.shared.f32 	[%r67+32], %f66;
$L__BB0_17:
	setp.ge.s32 	%p12, %r2, %r22;
	bar.sync 	0;
	@%p12 bra 	$L__BB0_20;
	and.b32  	%r12, %r2, 15;
	shl.b32 	%r68, %r2, 1;
	and.b32  	%r69, %r68, 2016;
	or.b32  	%r13, %r12, %r69;
	or.b32  	%r70, %r13, 16;
	setp.ge.u32 	%p13, %r70, %r22;
	@%p13 bra 	$L__BB0_20;
	shr.u32 	%r71, %r22, 5;
	mul.lo.s32 	%r72, %r12, %r71;
	mul.wide.u32 	%rd25, %r72, 4;
	mov.u64 	%rd26, c_cos;
	add.s64 	%rd27, %rd26, %rd25;
	ld.const.f32 	%f67, [%rd27];
	mov.u64 	%rd28, c_sin;
	add.s64 	%rd29, %rd28, %rd25;
	ld.const.f32 	%f68, [%rd29];
	shl.b32 	%r73, %r13, 2;
	add.s32 	%r75, %r25, %r73;
	ld.shared.f32 	%f69, [%r75+64];
	mul.f32 	%f70, %f67, %f69;
	add.s32 	%r77, %r26, %r73;
	ld.shared.f32 	%f71, [%r77+64];
	mul.f32 	%f72, %f68, %f71;
	sub.f32 	%f73, %f70, %f72;
	mul.f32 	%f74, %f67, %f71;
	fma.rn.f32 	%f75, %f68, %f69, %f74;
	ld.shared.f32 	%f76, [%r75];
	ld.shared.f32 	%f77, [%r77];
	add.f32 	%f78, %f76, %f73;
	st.shared.f32 	[%r75], %f78;
	add.f32 	%f79, %f77, %f75;
	st.shared.f32 	[%r77], %f79;
	sub.f32 	%f80, %f76, %f73;
	st.shared.f32 	[%r75+64], %f80;
	sub.f32 	%f81, %f77, %f75;
	st.shared.f32 	[%r77+64], %f81;
$L__BB0_20:
	setp.ge.s32 	%p14, %r2, %r22;
	bar.sync 	0;
	@%p14 bra 	$L__BB0_23;
	and.b32  	%r14, %r2, 31;
	shl.b32 	%r78, %r2, 1;
	and.b32  	%r79, %r78, 1984;
	or.b32  	%r15, %r14, %r79;
	or.b32  	%r80, %r15, 32;
	setp.ge.u32 	%p15, %r80, %r22;
	@%p15 bra 	$L__BB0_23;
	shr.u32 	%r81, %r22, 6;
	mul.lo.s32 	%r82, %r14, %r81;
	mul.wide.u32 	%rd30, %r82, 4;
	mov.u64 	%rd31, c_cos;
	add.s64 	%rd32, %rd31, %rd30;
	ld.const.f32 	%f82, [%rd32];
	mov.u64 	%rd33, c_sin;
	add.s64 	%rd34, %rd33, %rd30;
	ld.const.f32 	%f83, [%rd34];
	shl.b32 	%r83, %r15, 2;
	add.s32 	%r85, %r25, %r83;
	ld.shared.f32 	%f84, [%r85+128];
	mul.f32 	%f85, %f82, %f84;
	add.s32 	%r87, %r26, %r83;
	ld.shared.f32 	%f86, [%r87+128];
	mul.f32 	%f87, %f83, %f86;
	sub.f32 	%f88, %f85, %f87;
	mul.f32 	%f89, %f82, %f86;
	fma.rn.f32 	%f90, %f83, %f84, %f89;
	ld.shared.f32 	%f91, [%r85];
	ld.shared.f32 	%f92, [%r87];
	add.f32 	%f93, %f91, %f88;
	st.shared.f32 	[%r85], %f93;
	add.f32 	%f94, %f92, %f90;
	st.shared.f32 	[%r87], %f94;
	sub.f32 	%f95, %f91, %f88;
	st.shared.f32 	[%r85+128], %f95;
	sub.f32 	%f96, %f92, %f90;
	st.shared.f32 	[%r87+128], %f96;
$L__BB0_23:
	setp.ge.s32 	%p16, %r2, %r22;
	bar.sync 	0;
	@%p16 bra 	$L__BB0_26;
	and.b32  	%r16, %r2, 63;
	shl.b32 	%r88, %r2, 1;
	and.b32  	%r89, %r88, 1920;
	or.b32  	%r17, %r16, %r89;
	or.b32  	%r90, %r17, 64;
	setp.ge.u32 	%p17, %r90, %r22;
	@%p17 bra 	$L__BB0_26;
	shr.u32 	%r91, %r22, 7;
	mul.lo.s32 	%r92, %r16, %r91;
	mul.wide.u32 	%rd35, %r92, 4;
	mov.u64 	%rd36, c_cos;
	add.s64 	%rd37, %rd36, %rd35;
	ld.const.f32 	%f97, [%rd37];
	mov.u64 	%rd38, c_sin;
	add.s64 	%rd39, %rd38, %rd35;
	ld.const.f32 	%f98, [%rd39];
	shl.b32 	%r93, %r17, 2;
	add.s32 	%r95, %r25, %r93;
	ld.shared.f32 	%f99, [%r95+256];
	mul.f32 	%f100, %f97, %f99;
	add.s32 	%r97, %r26, %r93;
	ld.shared.f32 	%f101, [%r97+256];
	mul.f32 	%f102, %f98, %f101;
	sub.f32 	%f103, %f100, %f102;
	mul.f32 	%f104, %f97, %f101;
	fma.rn.f32 	%f105, %f98, %f99, %f104;
	ld.shared.f32 	%f106, [%r95];
	ld.shared.f32 	%f107, [%r97];
	add.f32 	%f108, %f106, %f103;
	st.shared.f32 	[%r95], %f108;
	add.f32 	%f109, %f107, %f105;
	st.shared.f32 	[%r97], %f109;
	sub.f32 	%f110, %f106, %f103;
	st.shared.f32 	[%r95+256], %f110;
	sub.f32 	%f111, %f107, %f105;
	st.shared.f32 	[%r97+256], %f111;
$L__BB0_26:
	setp.ge.s32 	%p18, %r2, %r22;
	bar.sync 	0;
	@%p18 bra 	$L__BB0_29;
	and.b32  	%r18, %r2, 127;
	shl.b32 	%r98, %r2, 1;
	and.b32  	%r99, %r98, 1792;
	or.b32  	%r19, %r18, %r99;
	or.b32  	%r100, %r19, 128;
	setp.ge.u32 	%p19, %r100, %r22;
	@%p19 bra 	$L__BB0_29;
	shr.u32 	%r101, %r22, 8;
	mul.lo.s32 	%r102, %r18, %r101;
	mul.wide.u32 	%rd40, %r102, 4;
	mov.u64 	%rd41, c_cos;
	add.s64 	%rd42, %rd41, %rd40;
	ld.const.f32 	%f112, [%rd42];
	mov.u64 	%rd43, c_sin;
	add.s64 	%rd44, %rd43, %rd40;
	ld.const.f32 	%f113, [%rd44];
	shl.b32 	%r103, %r19, 2;
	add.s32 	%r105, %r25, %r103;
	ld.shared.f32 	%f114, [%r105+512];
	mul.f32 	%f115, %f112, %f114;
	add.s32 	%r107, %r26, %r103;
	ld.shared.f32 	%f116, [%r107+512];
	mul.f32 	%f117, %f113, %f116;
	sub.f32 	%f118, %f115, %f117;
	mul.f32 	%f119, %f112, %f116;
	fma.rn.f32 	%f120, %f113, %f114, %f119;
	ld.shared.f32 	%f121, [%r105];
	ld.shared.f32 	%f122, [%r107];
	add.f32 	%f123, %f121, %f118;
	st.shared.f32 	[%r105], %f123;
	add.f32 	%f124, %f122, %f120;
	st.shared.f32 	[%r107], %f124;
	sub.f32 	%f125, %f121, %f118;
	st.shared.f32 	[%r105+512], %f125;
	sub.f32 	%f126, %f122, %f120;
	st.shared.f32 	[%r107+512], %f126;
$L__BB0_29:
	setp.ge.s32 	%p20, %r2, %r22;
	bar.sync 	0;
	@%p20 bra 	$L__BB0_32;
	and.b32  	%r20, %r2, 255;
	shl.b32 	%r108, %r2, 1;
	and.b32  	%r109, %r108, 1536;
	or.b32  	%r21, %r20, %r109;
	or.b32  	%r110, %r21, 256;
	setp.ge.u32 	%p21, %r110, %r22;
	@%p21 bra 	$L__BB0_32;
	shr.u32 	%r111, %r22, 9;
	mul.lo.s32 	%r112, %r20, %r111;
	mul.wide.u32 	%rd45, %r112, 4;
	mov.u64 	%rd46, c_cos;
	add.s64 	%rd47, %rd46, %rd45;
	ld.const.f32 	%f127, [%rd47];
	mov.u64 	%rd48, c_sin;
	add.s64 	%rd49, %rd48, %rd45;
	ld.const.f32 	%f128, [%rd49];
	shl.b32 	%r113, %r21, 2;
	add.s32 	%r115, %r25, %r113;
	ld.shared.f32 	%f129, [%r115+1024];
	mul.f32 	%f130, %f127, %f129;
	add.s32 	%r117, %r26, %r113;
	ld.shared.f32 	%f131, [%r117+1024];
	mul.f32 	%f132, %f128, %f131;
	sub.f32 	%f133, %f130, %f132;
	mul.f32 	%f134, %f127, %f131;
	fma.rn.f32 	%f135, %f128, %f129, %f134;
	ld.shared.f32 	%f136, [%r115];
	ld.shared.f32 	%f137, [%r117];
	add.f32 	%f138, %f136, %f133;
	st.shared.f32 	[%r115], %f138;
	add.f32 	%f139, %f137, %f135;
	st.shared.f32 	[%r117], %f139;
	sub.f32 	%f140, %f136, %f133;
	st.shared.f32 	[%r115+1024], %f140;
	sub.f32 	%f141, %f137, %f135;
	st.shared.f32 	[%r117+1024], %f141;
$L__BB0_32:
	setp.ge.s32 	%p22, %r2, %r22;
	bar.sync 	0;
	@%p22 bra 	$L__BB0_34;
	ld.shared.f32 	%f142, [%r3];
	mad.lo.s32 	%r118, %r22, %r1, %r2;
	cvta.to.global.u64 	%rd50, %rd3;
	mul.wide.u32 	%rd51, %r118, 4;
	add.s64 	%rd52, %rd50, %rd51;
	st.global.f32 	[%rd52], %f142;
	ld.shared.f32 	%f143, [%r4];
	cvta.to.global.u64 	%rd53, %rd4;
	add.s64 	%rd54, %rd53, %rd51;
	st.global.f32 	[%rd54], %f143;
$L__BB0_34:
	ret;

}
	// .globl	_Z14fft1DColKernelPfS_S_S_ii
.visible .entry _Z14fft1DColKernelPfS_S_S_ii(
	.param .u64 .ptr .align 1 _Z14fft1DColKernelPfS_S_S_ii_param_0,
	.param .u64 .ptr .align 1 _Z14fft1DColKernelPfS_S_S_ii_param_1,
	.param .u64 .ptr .align 1 _Z14fft1DColKernelPfS_S_S_ii_param_2,
	.param .u64 .ptr .align 1 _Z14fft1DColKernelPfS_S_S_ii_param_3,
	.param .u32 _Z14fft1DColKernelPfS_S_S_ii_param_4,
	.param .u32 _Z14fft1DColKernelPfS_S_S_ii_param_5
)
{
	.reg .pred 	%p<23>;
	.reg .b16 	%rs<20>;
	.reg .b32 	%r<119>;
	.reg .b32 	%f<144>;
	.reg .b64 	%rd<55>;
	// demoted variable
	.shared .align 4 .b8 _ZZ14fft1DColKernelPfS_S_S_iiE6s_real[2048];
	// demoted variable
	.shared .align 4 .b8 _ZZ14fft1DColKernelPfS_S_S_iiE6s_imag[2048];
	ld.param.u64 	%rd1, [_Z14fft1DColKernelPfS_S_S_ii_param_0];
	ld.param.u64 	%rd2, [_Z14fft1DColKernelPfS_S_S_ii_param_1];
	ld.param.u64 	%rd3, [_Z14fft1DColKernelPfS_S_S_ii_param_2];
	ld.param.u64 	%rd4, [_Z14fft1DColKernelPfS_S_S_ii_param_3];
	ld.param.u32 	%r23, [_Z14fft1DColKernelPfS_S_S_ii_param_4];
	ld.param.u32 	%r22, [_Z14fft1DColKernelPfS_S_S_ii_param_5];
	mov.u32 	%r1, %ctaid.x;
	setp.ge.s32 	%p1, %r1, %r23;
	@%p1 bra 	$L__BB1_34;
	mov.u32 	%r2, %tid.x;
	setp.ge.s32 	%p2, %r2, %r22;
	shl.b32 	%r24, %r2, 2;
	mov.u32 	%r25, _ZZ14fft1DColKernelPfS_S_S_iiE6s_real;
	add.s32 	%r3, %r25, %r24;
	mov.u32 	%r26, _ZZ14fft1DColKernelPfS_S_S_iiE6s_imag;
	add.s32 	%r4, %r26, %r24;
	@%p2 bra 	$L__BB1_3;
	mad.lo.s32 	%r27, %r22, %r1, %r2;
	cvta.to.global.u64 	%rd5, %rd1;
	mul.wide.u32 	%rd6, %r27, 4;
	add.s64 	%rd7, %rd5, %rd6;
	ld.global.f32 	%f1, [%rd7];
	st.shared.f32 	[%r3], %f1;
	cvta.to.global.u64 	%rd8, %rd2;
	add.s64 	%rd9, %rd8, %rd6;
	ld.global.f32 	%f2, [%rd9];
	st.shared.f32 	[%r4], %f2;
$L__BB1_3:
	bar.sync 	0;
	cvt.u16.u32 	%rs1, %r2;
	shl.b16 	%rs2, %rs1, 12;
	shr.u16 	%rs3, %rs1, 4;
	and.b16  	%rs4, %rs3, 48;
	or.b16  	%rs5, %rs2, %rs4;
	shl.b16 	%rs6, %rs1, 4;
	and.b16  	%rs7, %rs6, 3840;
	or.b16  	%rs8, %rs7, %rs5;
	shl.b16 	%rs9, %rs8, 2;
	and.b16  	%rs10, %rs9, -13120;
	shr.u16 	%rs11, %rs8, 2;
	and.b16  	%rs12, %rs11, 13056;
	or.b16  	%rs13, %rs12, %rs10;
	shl.b16 	%rs14, %rs13, 1;
	and.b16  	%rs15, %rs14, -21888;
	shr.u16 	%rs16, %rs13, 1;
	and.b16  	%rs17, %rs16, 21760;
	or.b16  	%rs18, %rs17, %rs15;
	shr.u16 	%rs19, %rs18, 7;
	cvt.u32.u16 	%r5, %rs19;
	setp.ge.u32 	%p3, %r2, %r5;
	@%p3 bra 	$L__BB1_5;
	ld.shared.f32 	%f3, [%r3];
	ld.shared.f32 	%f4, [%r4];
	shl.b32 	%r28, %r5, 2;
	add.s32 	%r30, %r25, %r28;
	ld.shared.f32 	%f5, [%r30];
	st.shared.f32 	[%r3], %f5;
	add.s32 	%r32, %r26, %r28;
	ld.shared.f32 	%f6, [%r32];
	st.shared.f32 	[%r4], %f6;
	st.shared.f32 	[%r30], %f3;
	st.shared.f32 	[%r32], %f4;
$L__BB1_5:
	setp.ge.s32 	%p4, %r2, %r22;
	bar.sync 	0;
	@%p4 bra 	$L__BB1_8;
	shl.b32 	%r33, %r2, 1;
	or.b32  	%r34, %r33, 1;
	setp.ge.u32 	%p5, %r34, %r22;
	@%p5 bra 	$L__BB1_8;
	ld.const.f32 	%f7, [c_cos];
	ld.const.f32 	%f8, [c_sin];
	add.s32 	%r36, %r3, %r24;
	ld.shared.f32 	%f9, [%r36+4];
	mul.f32 	%f10, %f7, %f9;
	add.s32 	%r37, %r4, %r24;
	ld.shared.f32 	%f11, [%r37+4];
	mul.f32 	%f12, %f8, %f11;
	sub.f32 	%f13, %f10, %f12;
	mul.f32 	%f14, %f7, %f11;
	fma.rn.f32 	%f15, %f8, %f9, %f14;
	ld.shared.f32 	%f16, [%r36];
	ld.shared.f32 	%f17, [%r37];
	add.f32 	%f18, %f16, %f13;
	st.shared.f32 	[%r36], %f18;
	add.f32 	%f19, %f17, %f15;
	st.shared.f32 	[%r37], %f19;
	sub.f32 	%f20, %f16, %f13;
	st.shared.f32 	[%r36+4], %f20;
	sub.f32 	%f21, %f17, %f15;
	st.shared.f32 	[%r37+4], %f21;
$L__BB1_8:
	setp.ge.s32 	%p6, %r2, %r22;
	bar.sync 	0;
	@%p6 bra 	$L__BB1_11;
	and.b32  	%r6, %r2, 1;
	shl.b32 	%r38, %r2, 1;
	and.b32  	%r39, %r38, 2044;
	or.b32  	%r7, %r6, %r39;
	or.b32  	%r40, %r7, 2;
	setp.ge.u32 	%p7, %r40, %r22;
	@%p7 bra 	$L__BB1_11;
	shr.u32 	%r41, %r22, 2;
	mul.lo.s32 	%r42, %r6, %r41;
	mul.wide.u32 	%rd10, %r42, 4;
	mov.u64 	%rd11, c_cos;
	add.s64 	%rd12, %rd11, %rd10;
	ld.const.f32 	%f22, [%rd12];
	mov.u64 	%rd13, c_sin;
	add.s64 	%rd14, %rd13, %rd10;
	ld.const.f32 	%f23, [%rd14];
	shl.b32 	%r43, %r7, 2;
	add.s32 	%r45, %r25, %r43;
	ld.shared.f32 	%f24, [%r45+8];
	mul.f32 	%f25, %f22, %f24;
	add.s32 	%r47, %r26, %r43;
	ld.shared.f32 	%f26, [%r47+8];
	mul.f32 	%f27, %f23, %f26;
	sub.f32 	%f28, %f25, %f27;
	mul.f32 	%f29, %f22, %f26;
	fma.rn.f32 	%f30, %f23, %f24, %f29;
	ld.shared.f32 	%f31, [%r45];
	ld.shared.f32 	%f32, [%r47];
	add.f32 	%f33, %f31, %f28;
	st.shared.f32 	[%r45], %f33;
	add.f32 	%f34, %f32, %f30;
	st.shared.f32 	[%r47], %f34;
	sub.f32 	%f35, %f31, %f28;
	st.shared.f32 	[%r45+8], %f35;
	sub.f32 	%f36, %f32, %f30;
	st.shared.f32 	[%r47+8], %f36;
$L__BB1_11:
	setp.ge.s32 	%p8, %r2, %r22;
	bar.sync 	0;
	@%p8 bra 	$L__BB1_14;
	and.b32  	%r8, %r2, 3;
	shl.b32 	%r48, %r2, 1;
	and.b32  	%r49, %r48, 2040;
	or.b32  	%r9, %r8, %r49;
	or.b32  	%r50, %r9, 4;
	setp.ge.u32 	%p9, %r50, %r22;
	@%p9 bra 	$L__BB1_14;
	shr.u32 	%r51, %r22, 3;
	mul.lo.s32 	%r52, %r8, %r51;
	mul.wide.u32 	%rd15, %r52, 4;
	mov.u64 	%rd16, c_cos;
	add.s64 	%rd17, %rd16, %rd15;
	ld.const.f32 	%f37, [%rd17];
	mov.u64 	%rd18, c_sin;
	add.s64 	%rd19, %rd18, %rd15;
	ld.const.f32 	%f38, [%rd19];
	shl.b32 	%r53, %r9, 2;
	add.s32 	%r55, %r25, %r53;
	ld.shared.f32 	%f39, [%r55+16];
	mul.f32 	%f40, %f37, %f39;
	add.s32 	%r57, %r26, %r53;
	ld.shared.f32 	%f41, [%r57+16];
	mul.f32 	%f42, %f38, %f41;
	sub.f32 	%f43, %f40, %f42;
	mul.f32 	%f44, %f37, %f41;
	fma.rn.f32 	%f45, %f38, %f39, %f44;
	ld.shared.f32 	%f46, [%r55];
	ld.shared.f32 	%f47, [%r57];
	add.f32 	%f48, %f46, %f43;
	st.shared.f32 	[%r55], %f48;
	add.f32 	%f49, %f47, %f45;
	st.shared.f32 	[%r57], %f49;
	sub.f32 	%f50, %f46, %f43;
	st.shared.f32 	[%r55+16], %f50;
	sub.f32 	%f51, %f47, %f45;
	st.shared.f32 	[%r57+16], %f51;
$L__BB1_14:
	setp.ge.s32 	%p10, %r2, %r22;
	bar.sync 	0;
	@%p10 bra 	$L__BB1_17;
	and.b32  	%r10, %r2, 7;
	shl.b32 	%r58, %r2, 1;
	and.b32  	%r59, %r58, 2032;
	or.b32  	%r11, %r10, %r59;
	or.b32  	%r60, %r11, 8;
	setp.ge.u32 	%p11, %r60, %r22;
	@%p11 bra 	$L__BB1_17;
	shr.u32 	%r61, %r22, 4;
	mul.lo.s32 	%r62, %r10, %r61;
	mul.wide.u32 	%rd20, %r62, 4;
	mov.u64 	%rd21, c_cos;
	add.s64 	%rd22, %rd21, %rd20;
	ld.const.f32 	%f52, [%rd22];
	mov.u64 	%rd23, c_sin;
	add.s64 	%rd24, %rd23, %rd20;
	ld.const.f32 	%f53, [%rd24];
	shl.b32 	%r63, %r11, 2;
	add.s32 	%r65, %r25, %r63;
	ld.shared.f32 	%f54, [%r65+32];
	mul.f32 	%f55, %f52, %f54;
	add.s32 	%r67, %r26, %r63;
	ld.shared.f32 	%f56, [%r67+32];
	mul.f32 	%f57, %f53, %f56;
	sub.f32 	%f58, %f55, %f57;
	mul.f32 	%f59, %f52, %f56;
	fma.rn.f32 	%f60, %f53, %f54, %f59;
	ld.shared.f32 	%f61, [%r65];
	ld.shared.f32 	%f62, [%r67];
	add.f32 	%f63, %f61, %f58;
	st.shared.f32 	[%r65], %f63;
	add.f32 	%f64, %f62, %f60;
	st.shared.f32 	[%r67], %f64;
	sub.f32 	%f65, %f61, %f58;
	st.shared.f32 	[%r65+32], %f65;
	sub.f32 	%f66, %f62, %f60;
	st.shared.f32 	[%r67+32], %f66;
$L__BB1_17:
	setp.ge.s32 	%p12, %r2, %r22;
	bar.sync 	0;
	@%p12 bra 	$L__BB1_20;
	and.b32  	%r12, %r2, 15;
	shl.b32 	%r68, %r2, 1;
	and.b32  	%r69, %r68, 2016;
	or.b32  	%r13, %r12, %r69;
	or.b32  	%r70, %r13, 16;
	setp.ge.u32 	%p13, %r70, %r22;
	@%p13 bra 	$L__BB1_20;
	shr.u32 	%r71, %r22, 5;
	mul.lo.s32 	%r72, %r12, %r71;
	mul.wide.u32 	%rd25, %r72, 4;
	mov.u64 	%rd26, c_cos;
	add.s64 	%rd27, %rd26, %rd25;
	ld.const.f32 	%f67, [%rd27];
	mov.u64 	%rd28, c_sin;
	add.s64 	%rd29, %rd28, %rd25;
	ld.const.f32 	%f68, [%rd29];
	shl.b32 	%r73, %r13, 2;
	add.s32 	%r75, %r25, %r73;
	ld.shared.f32 	%f69, [%r75+64];
	mul.f32 	%f70, %f67, %f69;
	add.s32 	%r77, %r26, %r73;
	ld.shared.f32 	%f71, [%r77+64];
	mul.f32 	%f72, %f68, %f71;
	sub.f32 	%f73, %f70, %f72;
	mul.f32 	%f74, %f67, %f71;
	fma.rn.f32 	%f75, %f68, %f69, %f74;
	ld.shared.f32 	%f76, [%r75];
	ld.shared.f32 	%f77, [%r77];
	add.f32 	%f78, %f76, %f73;
	st.shared.f32 	[%r75], %f78;
	add.f32 	%f79, %f77, %f75;
	st.shared.f32 	[%r77], %f79;
	sub.f32 	%f80, %f76, %f73;
	st.shared.f32 	[%r75+64], %f80;
	sub.f32 	%f81, %f77, %f75;
	st.shared.f32 	[%r77+64], %f81;
$L__BB1_20:
	setp.ge.s32 	%p14, %r2, %r22;
	bar.sync 	0;
	@%p14 bra 	$L__BB1_23;
	and.b32  	%r14, %r2, 31;
	shl.b32 	%r78, %r2, 1;
	and.b32  	%r79, %r78, 1984;
	or.b32  	%r15, %r14, %r79;
	or.b32  	%r80, %r15, 32;
	setp.ge.u32 	%p15, %r80, %r22;
	@%p15 bra 	$L__BB1_23;
	shr.u32 	%r81, %r22, 6;
	mul.lo.s32 	%r82, %r14, %r81;
	mul.wide.u32 	%rd30, %r82, 4;
	mov.u64 	%rd31, c_cos;
	add.s64 	%rd32, %rd31, %rd30;
	ld.const.f32 	%f82, [%rd32];
	mov.u64 	%rd33, c_sin;
	add.s64 	%rd34, %rd33, %rd30;
	ld.const.f32 	%f83, [%rd34];
	shl.b32 	%r83, %r15, 2;
	add.s32 	%r85, %r25, %r83;
	ld.shared.f32 	%f84, [%r85+128];
	mul.f32 	%f85, %f82, %f84;
	add.s32 	%r87, %r26, %r83;
	ld.shared.f32 	%f86, [%r87+128];
	mul.f32 	%f87, %f83, %f86;
	sub.f32 	%f88, %f85, %f87;
	mul.f32 	%f89, %f82, %f86;
	fma.rn.f32 	%f90, %f83, %f84, %f89;
	ld.shared.f32 	%f91, [%r85];
	ld.shared.f32 	%f92, [%r87];
	add.f32 	%f93, %f91, %f88;
	st.shared.f32 	[%r85], %f93;
	add.f32 	%f94, %f92, %f90;
	st.shared.f32 	[%r87], %f94;
	sub.f32 	%f95, %f91, %f88;
	st.shared.f32 	[%r85+128], %f95;
	sub.f32 	%f96, %f92, %f90;
	st.shared.f32 	[%r87+128], %f96;
$L__BB1_23:
	setp.ge.s32 	%p16, %r2, %r22;
	bar.sync 	0;
	@%p16 bra 	$L__BB1_26;
	and.b32  	%r16, %r2, 63;
	shl.b32 	%r88, %r2, 1;
	and.b32  	%r89, %r88, 1920;
	or.b32  	%r17, %r16, %r89;
	or.b32  	%r90, %r17, 64;
	setp.ge.u32 	%p17, %r90, %r22;
	@%p17 bra 	$L__BB1_26;
	shr.u32 	%r91, %r22, 7;
	mul.lo.s32 	%r92, %r16, %r91;
	mul.wide.u32 	%rd35, %r92, 4;
	mov.u64 	%rd36, c_cos;
	add.s64 	%rd37, %rd36, %rd35;
	ld.const.f32 	%f97, [%rd37];
	mov.u64 	%rd38, c_sin;
	add.s64 	%rd39, %rd38, %rd35;
	ld.const.f32 	%f98, [%rd39];
	shl.b32 	%r93, %r17, 2;
	add.s32 	%r95, %r25, %r93;
	ld.shared.f32 	%f99, [%r95+256];
	mul.f32 	%f100, %f97, %f99;
	add.s32 	%r97, %r26, %r93;
	ld.shared.f32 	%f101, [%r97+256];
	mul.f32 	%f102, %f98, %f101;
	sub.f32 	%f103, %f100, %f102;
	mul.f32 	%f104, %f97, %f101;
	fma.rn.f32 	%f105, %f98, %f99, %f104;
	ld.shared.f32 	%f106, [%r95];
	ld.shared.f32 	%f107, [%r97];
	add.f32 	%f108, %f106, %f103;
	st.shared.f32 	[%r95], %f108;
	add.f32 	%f109, %f107, %f105;
	st.shared.f32 	[%r97], %f109;
	sub.f32 	%f110, %f106, %f103;
	st.shared.f32 	[%r95+256], %f110;
	sub.f32 	%f111, %f107, %f105;
	st.shared.f32 	[%r97+256], %f111;
$L__BB1_26:
	setp.ge.s32 	%p18, %r2, %r22;
	bar.sync 	0;
	@%p18 bra 	$L__BB1_29;
	and.b32  	%r18, %r2, 127;
	shl.b32 	%r98, %r2, 1;
	and.b32  	%r99, %r98, 1792;
	or.b32  	%r19, %r18, %r99;
	or.b32  	%r100, %r19, 128;
	setp.ge.u32 	%p19, %r100, %r22;
	@%p19 bra 	$L__BB1_29;
	shr.u32 	%r101, %r22, 8;
	mul.lo.s32 	%r102, %r18, %r101;
	mul.wide.u32 	%rd40, %r102, 4;
	mov.u64 	%rd41, c_cos;
	add.s64 	%rd42, %rd41, %rd40;
	ld.const.f32 	%f112, [%rd42];
	mov.u64 	%rd43, c_sin;
	add.s64 	%rd44, %rd43, %rd40;
	ld.const.f32 	%f113, [%rd44];
	shl.b32 	%r103, %r19, 2;
	add.s32 	%r105, %r25, %r103;
	ld.shared.f32 	%f114, [%r105+512];
	mul.f32 	%f115, %f112, %f114;
	add.s32 	%r107, %r26, %r103;
	ld.shared.f32 	%f116, [%r107+512];
	mul.f32 	%f117, %f113, %f116;
	sub.f32 	%f118, %f115, %f117;
	mul.f32 	%f119, %f112, %f116;
	fma.rn.f32 	%f120, %f113, %f114, %f119;
	ld.shared.f32 	%f121, [%r105];
	ld.shared.f32 	%f122, [%r107];
	add.f32 	%f123, %f121, %f118;
	st.shared.f32 	[%r105], %f123;
	add.f32 	%f124, %f122, %f120;
	st.shared.f32 	[%r107], %f124;
	sub.f32 	%f125, %f121, %f118;
	st.shared.f32 	[%r105+512], %f125;
	sub.f32 	%f126, %f122, %f120;
	st.shared.f32 	[%r107+512], %f126;
$L__BB1_29:
	setp.ge.s32 	%p20, %r2, %r22;
	bar.sync 	0;
	@%p20 bra 	$L__BB1_32;
	and.b32  	%r20, %r2, 255;
	shl.b32 	%r108, %r2, 1;
	and.b32  	%r109, %r108, 1536;
	or.b32  	%r21, %r20, %r109;
	or.b32  	%r110, %r21, 256;
	setp.ge.u32 	%p21, %r110, %r22;
	@%p21 bra 	$L__BB1_32;
	shr.u32 	%r111, %r22, 9;
	mul.lo.s32 	%r112, %r20, %r111;
	mul.wide.u32 	%rd45, %r112, 4;
	mov.u64 	%rd46, c_cos;
	add.s64 	%rd47, %rd46, %rd45;
	ld.const.f32 	%f127, [%rd47];
	mov.u64 	%rd48, c_sin;
	add.s64 	%rd49, %rd48, %rd45;
	ld.const.f32 	%f128, [%rd49];
	shl.b32 	%r113, %r21, 2;
	add.s32 	%r115, %r25, %r113;
	ld.shared.f32 	%f129, [%r115+1024];
	mul.f32 	%f130, %f127, %f129;
	add.s32 	%r117, %r26, %r113;
	ld.shared.f32 	%f131, [%r117+1024];
	mul.f32 	%f132, %f128, %f131;
	sub.f32 	%f133, %f130, %f132;
	mul.f32 	%f134, %f127, %f131;
	fma.rn.f32 	%f135, %f128, %f129, %f134;
	ld.shared.f32 	%f136, [%r115];
	ld.shared.f32 	%f137, [%r117];
	add.f32 	%f138, %f136, %f133;
	st.shared.f32 	[%r115], %f138;
	add.f32 	%f139, %f137, %f135;
	st.shared.f32 	[%r117], %f139;
	sub.f32 	%f140, %f136, %f133;
	st.shared.f32 	[%r115+1024], %f140;
	sub.f32 	%f141, %f137, %f135;
	st.shared.f32 	[%r117+1024], %f141;
$L__BB1_32:
	setp.ge.s32 	%p22, %r2, %r22;
	bar.sync 	0;
	@%p22 bra 	$L__BB1_34;
	ld.shared.f32 	%f142, [%r3];
	mad.lo.s32 	%r118, %r22, %r1, %r2;
	cvta.to.global.u64 	%rd50, %rd3;
	mul.wide.u32 	%rd51, %r118, 4;
	add.s64 	%rd52, %rd50, %rd51;
	st.global.f32 	[%rd52], %f142;
	ld.shared.f32 	%f143, [%r4];
	cvta.to.global.u64 	%rd53, %rd4;
	add.s64 	%rd54, %rd53, %rd51;
	st.global.f32 	[%rd54], %f143;
$L__BB1_34:
	ret;

}
	// .globl	_Z15transposeKernelPfS_S_S_ii
.visible .entry _Z15transposeKernelPfS_S_S_ii(
	.param .u64 .ptr .align 1 _Z15transposeKernelPfS_S_S_ii_param_0,
	.param .u64 .ptr .align 1 _Z15transposeKernelPfS_S_S_ii_param_1,
	.param .u64 .ptr .align 1 _Z15transposeKernelPfS_S_S_ii_param_2,
	.param .u64 .ptr .align 1 _Z15transposeKernelPfS_S_S_ii_param_3,
	.param .u32 _Z15transposeKernelPfS_S_S_ii_param_4,
	.param .u32 _Z15transposeKernelPfS_S_S_ii_param_5
)
{
	.reg .pred 	%p<4>;
	.reg .b32 	%r<15>;
	.reg .b32 	%f<3>;
	.reg .b64 	%rd<15>;

	ld.param.u64 	%rd1, [_Z15transposeKernelPfS_S_S_ii_param_0];
	ld.param.u64 	%rd2, [_Z15transposeKernelPfS_S_S_ii_param_1];
	ld.param.u64 	%rd3, [_Z15transposeKernelPfS_S_S_ii_param_2];
	ld.param.u64 	%rd4, [_Z15transposeKernelPfS_S_S_ii_param_3];
	ld.param.u32 	%r3, [_Z15transposeKernelPfS_S_S_ii_param_4];
	ld.param.u32 	%r5, [_Z15transposeKernelPfS_S_S_ii_param_5];
	mov.u32 	%r6, %ctaid.x;
	mov.u32 	%r7, %ntid.x;
	mov.u32 	%r8, %tid.x;
	mad.lo.s32 	%r1, %r6, %r7, %r8;
	mov.u32 	%r9, %ctaid.y;
	mov.u32 	%r10, %ntid.y;
	mov.u32 	%r11, %tid.y;
	mad.lo.s32 	%r12, %r9, %r10, %r11;
	setp.ge.s32 	%p1, %r1, %r3;
	setp.ge.s32 	%p2, %r12, %r5;
	or.pred  	%p3, %p1, %p2;
	@%p3 bra 	$L__BB2_2;
	cvta.to.global.u64 	%rd5, %rd1;
	cvta.to.global.u64 	%rd6, %rd3;
	cvta.to.global.u64 	%rd7, %rd2;
	cvta.to.global.u64 	%rd8, %rd4;
	mad.lo.s32 	%r13, %r3, %r12, %r1;
	mul.wide.s32 	%rd9, %r13, 4;
	add.s64 	%rd10, %rd5, %rd9;
	ld.global.f32 	%f1, [%rd10];
	mad.lo.s32 	%r14, %r5, %r1, %r12;
	mul.wide.s32 	%rd11, %r14, 4;
	add.s64 	%rd12, %rd6, %rd11;
	st.global.f32 	[%rd12], %f1;
	add.s64 	%rd13, %rd7, %rd9;
	ld.global.f32 	%f2, [%rd13];
	add.s64 	%rd14, %rd8, %rd11;
	st.global.f32 	[%rd14], %f2;
$L__BB2_2:
	ret;

}


// ===== COMPILED SASS (sm_100) =====

	.target	sm_100

	.elftype	@"ET_EXEC"


//--------------------- .note.nv.tkinfo           --------------------------
	.section	.note.nv.tkinfo,"",@"SHT_NOTE"
	.sectionflags	@"SHF_NOTE_NV_TKINFO"
	.tkinfo
        /*0018*/ 	.word	0x00000002
        /*0030*/ 	.string	""
        /*0030*/ 	.string	"ptxas"
        /*0030*/ 	.string	"Cuda compilation tools, release 13.0, V13.0.88"
        /*0030*/ 	.string	"Build cuda_13.0.r13.0/compiler.36424714_0"
        /*0030*/ 	.string	"-arch sm_100 -m 64 "



//--------------------- .note.nv.cuinfo           --------------------------
	.section	.note.nv.cuinfo,"",@"SHT_NOTE"
	.sectionflags	@"SHF_NOTE_NV_CUINFO"
        /*0018*/ 	.short	0x0002
        /*001a*/ 	.short	0x0064
        /*001c*/ 	.short	0x0082
	.zero		2


//--------------------- .nv.info                  --------------------------
	.section	.nv.info,"",@"SHT_CUDA_INFO"
	.align	4


	//----- nvinfo : EIATTR_REGCOUNT
	.align		4
        /*0000*/ 	.byte	0x04, 0x2f
        /*0002*/ 	.short	(.L_3 - .L_2)
	.align		4
.L_2:
        /*0004*/ 	.word	index@(_Z14fft1DRowKernelPfS_S_S_ii)
        /*0008*/ 	.word	0x00000014


	//----- nvinfo : EIATTR_FRAME_SIZE
	.align		4
.L_3:
        /*000c*/ 	.byte	0x04, 0x11
        /*000e*/ 	.short	(.L_5 - .L_4)
	.align		4
.L_4:
        /*0010*/ 	.word	index@(_Z14fft1DRowKernelPfS_S_S_ii)
        /*0014*/ 	.word	0x00000000


	//----- nvinfo : EIATTR_REGCOUNT
	.align		4
.L_5:
        /*0018*/ 	.byte	0x04, 0x2f
        /*001a*/ 	.short	(.L_7 - .L_6)
	.align		4
.L_6:
        /*001c*/ 	.word	index@(_Z14fft1DColKernelPfS_S_S_ii)
        /*0020*/ 	.word	0x00000014


	//----- nvinfo : EIATTR_FRAME_SIZE
	.align		4
.L_7:
        /*0024*/ 	.byte	0x04, 0x11
        /*0026*/ 	.short	(.L_9 - .L_8)
	.align		4
.L_8:
        /*0028*/ 	.word	index@(_Z14fft1DColKernelPfS_S_S_ii)
        /*002c*/ 	.word	0x00000000


	//----- nvinfo : EIATTR_REGCOUNT
	.align		4
.L_9:
        /*0030*/ 	.byte	0x04, 0x2f
        /*0032*/ 	.short	(.L_11 - .L_10)
	.align		4
.L_10:
        /*0034*/ 	.word	index@(_Z15transposeKernelPfS_S_S_ii)
        /*0038*/ 	.word	0x00000010


	//----- nvinfo : EIATTR_FRAME_SIZE
	.align		4
.L_11:
        /*003c*/ 	.byte	0x04, 0x11
        /*003e*/ 	.short	(.L_13 - .L_12)
	.align		4
.L_12:
        /*0040*/ 	.word	index@(_Z15transposeKernelPfS_S_S_ii)
        /*0044*/ 	.word	0x00000000


	//----- nvinfo : EIATTR_MIN_STACK_SIZE
	.align		4
.L_13:
        /*0048*/ 	.byte	0x04, 0x12
        /*004a*/ 	.short	(.L_15 - .L_14)
	.align		4
.L_14:
        /*004c*/ 	.word	index@(_Z15transposeKernelPfS_S_S_ii)
        /*0050*/ 	.word	0x00000000


	//----- nvinfo : EIATTR_MIN_STACK_SIZE
	.align		4
.L_15:
        /*0054*/ 	.byte	0x04, 0x12
        /*0056*/ 	.short	(.L_17 - .L_16)
	.align		4
.L_16:
        /*0058*/ 	.word	index@(_Z14fft1DColKernelPfS_S_S_ii)
        /*005c*/ 	.word	0x00000000


	//----- nvinfo : EIATTR_MIN_STACK_SIZE
	.align		4
.L_17:
        /*0060*/ 	.byte	0x04, 0x12
        /*0062*/ 	.short	(.L_19 - .L_18)
	.align		4
.L_18:
        /*0064*/ 	.word	index@(_Z14fft1DRowKernelPfS_S_S_ii)
        /*0068*/ 	.word	0x00000000
.L_19:


//--------------------- .nv.compat                --------------------------
	.section	.nv.compat,"",@"SHT_CUDA_COMPAT_INFO"
	.align	4
        /*0000*/ 	.byte	0x02, 0x09, 0x00, 0x00, 0x02, 0x02, 0x01, 0x00, 0x02, 0x05, 0x05, 0x00, 0x03, 0x07, 0x01, 0x01
        /*0010*/ 	.byte	0x02, 0x03, 0x00, 0x00, 0x02, 0x06, 0x01, 0x00, 0x04, 0x0b, 0x08, 0x00, 0x09, 0x00, 0x00, 0x00
        /*0020*/ 	.byte	0x00, 0x00, 0x00, 0x00


//--------------------- .nv.info._Z15transposeKernelPfS_S_S_ii --------------------------
	.section	.nv.info._Z15transposeKernelPfS_S_S_ii,"",@"SHT_CUDA_INFO"
	.sectionflags	@""
	.align	4


	//----- nvinfo : EIATTR_CUDA_API_VERSION
	.align		4
        /*0000*/ 	.byte	0x04, 0x37
        /*0002*/ 	.short	(.L_21 - .L_20)
.L_20:
        /*0004*/ 	.word	0x00000082


	//----- nvinfo : EIATTR_KPARAM_INFO
	.align		4
.L_21:
        /*0008*/ 	.byte	0x04, 0x17
        /*000a*/ 	.short	(.L_23 - .L_22)
.L_22:
        /*000c*/ 	.word	0x00000000
        /*0010*/ 	.short	0x0005
        /*0012*/ 	.short	0x0024
        /*0014*/ 	.byte	0x00, 0xf0, 0x11, 0x00


	//----- nvinfo : EIATTR_KPARAM_INFO
	.align		4
.L_23:
        /*0018*/ 	.byte	0x04, 0x17
        /*001a*/ 	.short	(.L_25 - .L_24)
.L_24:
        /*001c*/ 	.word	0x00000000
        /*0020*/ 	.short	0x0004
        /*0022*/ 	.short	0x0020
        /*0024*/ 	.byte	0x00, 0xf0, 0x11, 0x00


	//----- nvinfo : EIATTR_KPARAM_INFO
	.align		4
.L_25:
        /*0028*/ 	.byte	0x04, 0x17
        /*002a*/ 	.short	(.L_27 - .L_26)
.L_26:
        /*002c*/ 	.word	0x00000000
        /*0030*/ 	.short	0x0003
        /*0032*/ 	.short	0x0018
        /*0034*/ 	.byte	0x00, 0xf5, 0x21, 0x00


	//----- nvinfo : EIATTR_KPARAM_INFO
	.align		4
.L_27:
        /*0038*/ 	.byte	0x04, 0x17
        /*003a*/ 	.short	(.L_29 - .L_28)
.L_28:
        /*003c*/ 	.word	0x00000000
        /*0040*/ 	.short	0x0002
        /*0042*/ 	.short	0x0010
        /*0044*/ 	.byte	0x00, 0xf5, 0x21, 0x00


	//----- nvinfo : EIATTR_KPARAM_INFO
	.align		4
.L_29:
        /*0048*/ 	.byte	0x04, 0x17
        /*004a*/ 	.short	(.L_31 - .L_30)
.L_30:
        /*004c*/ 	.word	0x00000000
        /*0050*/ 	.short	0x0001
        /*0052*/ 	.short	0x0008
        /*0054*/ 	.byte	0x00, 0xf5, 0x21, 0x00


	//----- nvinfo : EIATTR_KPARAM_INFO
	.align		4
.L_31:
        /*0058*/ 	.byte	0x04, 0x17
        /*005a*/ 	.short	(.L_33 - .L_32)
.L_32:
        /*005c*/ 	.word	0x00000000
        /*0060*/ 	.short	0x0000
        /*0062*/ 	.short	0x0000
        /*0064*/ 	.byte	0x00, 0xf5, 0x21, 0x00


	//----- nvinfo : EIATTR_SPARSE_MMA_MASK
	.align		4
.L_33:
        /*0068*/ 	.byte	0x03, 0x50
        /*006a*/ 	.short	0x0000


	//----- nvinfo : EIATTR_MAXREG_COUNT
	.align		4
        /*006c*/ 	.byte	0x03, 0x1b
        /*006e*/ 	.short	0x00ff


	//----- nvinfo : EIATTR_MERCURY_ISA_VERSION
	.align		4
        /*0070*/ 	.byte	0x03, 0x5f
        /*0072*/ 	.short	0x0101


	//----- nvinfo : EIATTR_VRC_CTA_INIT_COUNT
	.align		4
        /*0074*/ 	.byte	0x02, 0x4a
	.zero		1
	.zero		1


	//----- nvinfo : EIATTR_EXIT_INSTR_OFFSETS
	.align		4
        /*0078*/ 	.byte	0x04, 0x1c
        /*007a*/ 	.short	(.L_35 - .L_34)


	//   ....[0]....
.L_34:
        /*007c*/ 	.word	0x000000c0


	//   ....[1]....
        /*0080*/ 	.word	0x000001c0


	//----- nvinfo : EIATTR_CBANK_PARAM_SIZE
	.align		4
.L_35:
        /*0084*/ 	.byte	0x03, 0x19
        /*0086*/ 	.short	0x0028


	//----- nvinfo : EIATTR_PARAM_CBANK
	.align		4
        /*0088*/ 	.byte	0x04, 0x0a
        /*008a*/ 	.short	(.L_37 - .L_36)
	.align		4
.L_36:
        /*008c*/ 	.word	index@(.nv.constant0._Z15transposeKernelPfS_S_S_ii)
        /*0090*/ 	.short	0x0380
        /*0092*/ 	.short	0x0028


	//----- nvinfo : EIATTR_SW_WAR
	.align		4
.L_37:
        /*0094*/ 	.byte	0x04, 0x36
        /*0096*/ 	.short	(.L_39 - .L_38)
.L_38:
        /*0098*/ 	.word	0x00000008
.L_39:


//--------------------- .nv.info._Z14fft1DColKernelPfS_S_S_ii --------------------------
	.section	.nv.info._Z14fft1DColKernelPfS_S_S_ii,"",@"SHT_CUDA_INFO"
	.sectionflags	@""
	.align	4


	//----- nvinfo : EIATTR_CUDA_API_VERSION
	.align		4
        /*0000*/ 	.byte	0x04, 0x37
        /*0002*/ 	.short	(.L_41 - .L_40)
.L_40:
        /*0004*/ 	.word	0x00000082


	//----- nvinfo : EIATTR_KPARAM_INFO
	.align		4
.L_41:
        /*0008*/ 	.byte	0x04, 0x17
        /*000a*/ 	.short	(.L_43 - .L_42)
.L_42:
        /*000c*/ 	.word	0x00000000
        /*0010*/ 	.short	0x0005
        /*0012*/ 	.short	0x0024
        /*0014*/ 	.byte	0x00, 0xf0, 0x11, 0x00


	//----- nvinfo : EIATTR_KPARAM_INFO
	.align		4
.L_43:
        /*0018*/ 	.byte	0x04, 0x17
        /*001a*/ 	.short	(.L_45 - .L_44)
.L_44:
        /*001c*/ 	.word	0x00000000
        /*0020*/ 	.short	0x0004
        /*0022*/ 	.short	0x0020
        /*0024*/ 	.byte	0x00, 0xf0, 0x11, 0x00


	//----- nvinfo : EIATTR_KPARAM_INFO
	.align		4
.L_45:
        /*0028*/ 	.byte	0x04, 0x17
        /*002a*/ 	.short	(.L_47 - .L_46)
.L_46:
        /*002c*/ 	.word	0x00000000
        /*0030*/ 	.short	0x0003
        /*0032*/ 	.short	0x0018
        /*0034*/ 	.byte	0x00, 0xf5, 0x21, 0x00


	//----- nvinfo : EIATTR_KPARAM_INFO
	.align		4
.L_47:
        /*0038*/ 	.byte	0x04, 0x17
        /*003a*/ 	.short	(.L_49 - .L_48)
.L_48:
        /*003c*/ 	.word	0x00000000
        /*0040*/ 	.short	0x0002
        /*0042*/ 	.short	0x0010
        /*0044*/ 	.byte	0x00, 0xf5, 0x21, 0x00


	//----- nvinfo : EIATTR_KPARAM_INFO
	.align		4
.L_49:
        /*0048*/ 	.byte	0x04, 0x17
        /*004a*/ 	.short	(.L_51 - .L_50)
.L_50:
        /*004c*/ 	.word	0x00000000
        /*0050*/ 	.short	0x0001
        /*0052*/ 	.short	0x0008
        /*0054*/ 	.byte	0x00, 0xf5, 0x21, 0x00


	//----- nvinfo : EIATTR_KPARAM_INFO
	.align		4
.L_51:
        /*0058*/ 	.byte	0x04, 0x17
        /*005a*/ 	.short	(.L_53 - .L_52)
.L_52:
        /*005c*/ 	.word	0x00000000
        /*0060*/ 	.short	0x0000
        /*0062*/ 	.short	0x0000
        /*0064*/ 	.byte	0x00, 0xf5, 0x21, 0x00


	//----- nvinfo : EIATTR_SPARSE_MMA_MASK
	.align		4
.L_53:
        /*0068*/ 	.byte	0x03, 0x50
        /*006a*/ 	.short	0x0000


	//----- nvinfo : EIATTR_MAXREG_COUNT
	.align		4
        /*006c*/ 	.byte	0x03, 0x1b
        /*006e*/ 	.short	0x00ff


	//----- nvinfo : EIATTR_NUM_BARRIERS
	.align		4
        /*0070*/ 	.byte	0x02, 0x4c
        /*0072*/ 	.byte	0x01
	.zero		1


	//----- nvinfo : EIATTR_MERCURY_ISA_VERSION
	.align		4
        /*0074*/ 	.byte	0x03, 0x5f
        /*0076*/ 	.short	0x0101


	//----- nvinfo : EIATTR_VRC_CTA_INIT_COUNT
	.align		4
        /*0078*/ 	.byte	0x02, 0x4a
	.zero		1
	.zero		1


	//----- nvinfo : EIATTR_EXIT_INSTR_OFFSETS
	.align		4
        /*007c*/ 	.byte	0x04, 0x1c
        /*007e*/ 	.short	(.L_55 - .L_54)


	//   ....[0]....
.L_54:
        /*0080*/ 	.word	0x00000040


	//   ....[1]....
        /*0084*/ 	.word	0x000015c0


	//   ....[2]....
        /*0088*/ 	.word	0x00001660


	//----- nvinfo : EIATTR_CRS_STACK_SIZE
	.align		4
.L_55:
        /*008c*/ 	.byte	0x04, 0x1e
        /*008e*/ 	.short	(.L_57 - .L_56)
.L_56:
        /*0090*/ 	.word	0x00000000


	//----- nvinfo : EIATTR_CBANK_PARAM_SIZE
	.align		4
.L_57:
        /*0094*/ 	.byte	0x03, 0x19
        /*0096*/ 	.short	0x0028


	//----- nvinfo : EIATTR_PARAM_CBANK
	.align		4
        /*0098*/ 	.byte	0x04, 0x0a
        /*009a*/ 	.short	(.L_59 - .L_58)
	.align		4
.L_58:
        /*009c*/ 	.word	index@(.nv.constant0._Z14fft1DColKernelPfS_S_S_ii)
        /*00a0*/ 	.short	0x0380
        /*00a2*/ 	.short	0x0028


	//----- nvinfo : EIATTR_SW_WAR
	.align		4
.L_59:
        /*00a4*/ 	.byte	0x04, 0x36
        /*00a6*/ 	.short	(.L_61 - .L_60)
.L_60:
        /*00a8*/ 	.word	0x00000008
.L_61:


//--------------------- .nv.info._Z14fft1DRowKernelPfS_S_S_ii --------------------------
	.section	.nv.info._Z14fft1DRowKernelPfS_S_S_ii,"",@"SHT_CUDA_INFO"
	.sectionflags	@""
	.align	4


	//----- nvinfo : EIATTR_CUDA_API_VERSION
	.align		4
        /*0000*/ 	.byte	0x04, 0x37
        /*0002*/ 	.short	(.L_63 - .L_62)
.L_62:
        /*0004*/ 	.word	0x00000082


	//----- nvinfo : EIATTR_KPARAM_INFO
	.align		4
.L_63:
        /*0008*/ 	.byte	0x04, 0x17
        /*000a*/ 	.short	(.L_65 - .L_64)
.L_64:
        /*000c*/ 	.word	0x00000000
        /*0010*/ 	.short	0x0005
        /*0012*/ 	.short	0x0024
        /*0014*/ 	.byte	0x00, 0xf0, 0x11, 0x00


	//----- nvinfo : EIATTR_KPARAM_INFO
	.align		4
.L_65:
        /*0018*/ 	.byte	0x04, 0x17
        /*001a*/ 	.short	(.L_67 - .L_66)
.L_66:
        /*001c*/ 	.word	0x00000000
        /*0020*/ 	.short	0x0004
        /*0022*/ 	.short	0x0020
        /*0024*/ 	.byte	0x00, 0xf0, 0x11, 0x00


	//----- nvinfo : EIATTR_KPARAM_INFO
	.align		4
.L_67:
        /*0028*/ 	.byte	0x04, 0x17
        /*002a*/ 	.short	(.L_69 - .L_68)
.L_68:
        /*002c*/ 	.word	0x00000000
        /*0030*/ 	.short	0x0003
        /*0032*/ 	.short	0x0018
        /*0034*/ 	.byte	0x00, 0xf5, 0x21, 0x00


	//----- nvinfo : EIATTR_KPARAM_INFO
	.align		4
.L_69:
        /*0038*/ 	.byte	0x04, 0x17
        /*003a*/ 	.short	(.L_71 - .L_70)
.L_70:
        /*003c*/ 	.word	0x00000000
        /*0040*/ 	.short	0x0002
        /*0042*/ 	.short	0x0010
        /*0044*/ 	.byte	0x00, 0xf5, 0x21, 0x00


	//----- nvinfo : EIATTR_KPARAM_INFO
	.align		4
.L_71:
        /*0048*/ 	.byte	0x04, 0x17
        /*004a*/ 	.short	(.L_73 - .L_72)
.L_72:
        /*004c*/ 	.word	0x00000000
        /*0050*/ 	.short	0x0001
        /*0052*/ 	.short	0x0008
        /*0054*/ 	.byte	0x00, 0xf5, 0x21, 0x00


	//----- nvinfo : EIATTR_KPARAM_INFO
	.align		4
.L_73:
        /*0058*/ 	.byte	0x04, 0x17
        /*005a*/ 	.short	(.L_75 - .L_74)
.L_74:
        /*005c*/ 	.word	0x00000000
        /*0060*/ 	.short	0x0000
        /*0062*/ 	.short	0x0000
        /*0064*/ 	.byte	0x00, 0xf5, 0x21, 0x00


	//----- nvinfo : EIATTR_SPARSE_MMA_MASK
	.align		4
.L_75:
        /*0068*/ 	.byte	0x03, 0x50
        /*006a*/ 	.short	0x0000


	//----- nvinfo : EIATTR_MAXREG_COUNT
	.align		4
        /*006c*/ 	.byte	0x03, 0x1b
        /*006e*/ 	.short	0x00ff


	//----- nvinfo : EIATTR_NUM_BARRIERS
	.align		4
        /*0070*/ 	.byte	0x02, 0x4c
        /*0072*/ 	.byte	0x01
	.zero		1


	//----- nvinfo : EIATTR_MERCURY_ISA_VERSION
	.align		4
        /*0074*/ 	.byte	0x03, 0x5f
        /*0076*/ 	.short	0x0101


	//----- nvinfo : EIATTR_VRC_CTA_INIT_COUNT
	.align		4
        /*0078*/ 	.byte	0x02, 0x4a
	.zero		1
	.zero		1


	//----- nvinfo : EIATTR_EXIT_INSTR_OFFSETS
	.align		4
        /*007c*/ 	.byte	0x04, 0x1c
        /*007e*/ 	.short	(.L_77 - .L_76)


	//   ....[0]....
.L_76:
        /*0080*/ 	.word	0x00000040


	//   ....[1]....
        /*0084*/ 	.word	0x000015c0


	//   ....[2]....
        /*0088*/ 	.word	0x00001660


	//----- nvinfo : EIATTR_CRS_STACK_SIZE
	.align		4
.L_77:
        /*008c*/ 	.byte	0x04, 0x1e
        /*008e*/ 	.short	(.L_79 - .L_78)
.L_78:
        /*0090*/ 	.word	0x00000000


	//----- nvinfo : EIATTR_CBANK_PARAM_SIZE
	.align		4
.L_79:
        /*0094*/ 	.byte	0x03, 0x19
        /*0096*/ 	.short	0x0028


	//----- nvinfo : EIATTR_PARAM_CBANK
	.align		4
        /*0098*/ 	.byte	0x04, 0x0a
        /*009a*/ 	.short	(.L_81 - .L_80)
	.align		4
.L_80:
        /*009c*/ 	.word	index@(.nv.constant0._Z14fft1DRowKernelPfS_S_S_ii)
        /*00a0*/ 	.short	0x0380
        /*00a2*/ 	.short	0x0028


	//----- nvinfo : EIATTR_SW_WAR
	.align		4
.L_81:
        /*00a4*/ 	.byte	0x04, 0x36
        /*00a6*/ 	.short	(.L_83 - .L_82)
.L_82:
        /*00a8*/ 	.word	0x00000008
.L_83:


//--------------------- .nv.callgraph             --------------------------
	.section	.nv.callgraph,"",@"SHT_CUDA_CALLGRAPH"
	.align	4
	.sectionentsize	8
	.align		4
        /*0000*/ 	.word	0x00000000
	.align		4
        /*0004*/ 	.word	0xffffffff
	.align		4
        /*0008*/ 	.word	0x00000000
	.align		4
        /*000c*/ 	.word	0xfffffffe
	.align		4
        /*0010*/ 	.word	0x00000000
	.align		4
        /*0014*/ 	.word	0xfffffffd
	.align		4
        /*0018*/ 	.word	0x00000000
	.align		4
        /*001c*/ 	.word	0xfffffffc


//--------------------- .nv.constant3             --------------------------
	.section	.nv.constant3,"a",@progbits
	.align	4
.nv.constant3:
	.type		c_cos,@object
	.size		c_cos,(c_sin - c_cos)
c_cos:
	.zero		1024
	.type		c_sin,@object
	.size		c_sin,(.L_1 - c_sin)
c_sin:
	.zero		1024
.L_1:


//--------------------- .text._Z15transposeKernelPfS_S_S_ii --------------------------
	.section	.text._Z15transposeKernelPfS_S_S_ii,"ax",@progbits
	.align	128
        .global         _Z15transposeKernelPfS_S_S_ii
        .type           _Z15transposeKernelPfS_S_S_ii,@function
        .size           _Z15transposeKernelPfS_S_S_ii,(.L_x_43 - _Z15transposeKernelPfS_S_S_ii)
        .other          _Z15transposeKernelPfS_S_S_ii,@"STO_CUDA_ENTRY STV_DEFAULT"
_Z15transposeKernelPfS_S_S_ii:
.text._Z15transposeKernelPfS_S_S_ii:
[----:B------:R-:W-:Y:S01]  /*0000*/  LDC R1, c[0x0][0x37c] ;  /* 0x0000df00ff017b82 */ /* 0x000fe20000000800 */
[----:B------:R-:W0:Y:S07]  /*0010*/  S2R R2, SR_TID.Y ;  /* 0x0000000000027919 */ /* 0x000e2e0000002200 */
[----:B------:R-:W1:Y:S01]  /*0020*/  LDC R0, c[0x0][0x360] ;  /* 0x0000d800ff007b82 */ /* 0x000e620000000800 */
[----:B------:R-:W2:Y:S01]  /*0030*/  LDCU.64 UR6, c[0x0][0x3a0] ;  /* 0x00007400ff0677ac */ /* 0x000ea20008000a00 */
[----:B------:R-:W1:Y:S06]  /*0040*/  S2R R3, SR_TID.X ;  /* 0x0000000000037919 */ /* 0x000e6c0000002100 */
[----:B------:R-:W0:Y:S08]  /*0050*/  S2UR UR5, SR_CTAID.Y ;  /* 0x00000000000579c3 */ /* 0x000e300000002600 */
[----:B------:R-:W0:Y:S08]  /*0060*/  LDC R9, c[0x0][0x364] ;  /* 0x0000d900ff097b82 */ /* 0x000e300000000800 */
[----:B------:R-:W1:Y:S01]  /*0070*/  S2UR UR4, SR_CTAID.X ;  /* 0x00000000000479c3 */ /* 0x000e620000002500 */
[----:B0-----:R-:W-:-:S05]  /*0080*/  IMAD R9, R9, UR5, R2 ;  /* 0x0000000509097c24 */ /* 0x001fca000f8e0202 */
[----:B--2---:R-:W-:Y:S01]  /*0090*/  ISETP.GE.AND P0, PT, R9, UR7, PT ;  /* 0x0000000709007c0c */ /* 0x004fe2000bf06270 */
[----:B-1----:R-:W-:-:S05]  /*00a0*/  IMAD R0, R0, UR4, R3 ;  /* 0x0000000400007c24 */ /* 0x002fca000f8e0203 */
[----:B------:R-:W-:-:S13]  /*00b0*/  ISETP.GE.OR P0, PT, R0, UR6, P0 ;  /* 0x0000000600007c0c */ /* 0x000fda0008706670 */
[----:B------:R-:W-:Y:S05]  /*00c0*/  @P0 EXIT ;  /* 0x000000000000094d */ /* 0x000fea0003800000 */
[----:B------:R-:W0:Y:S01]  /*00d0*/  LDC.64 R2, c[0x0][0x380] ;  /* 0x0000e000ff027b82 */ /* 0x000e220000000a00 */
[----:B------:R-:W1:Y:S01]  /*00e0*/  LDCU.64 UR4, c[0x0][0x358] ;  /* 0x00006b00ff0477ac */ /* 0x000e620008000a00 */
[----:B------:R-:W-:-:S06]  /*00f0*/  IMAD R11, R9, UR6, R0 ;  /* 0x00000006090b7c24 */ /* 0x000fcc000f8e0200 */
[----:B------:R-:W2:Y:S08]  /*0100*/  LDC.64 R4, c[0x0][0x390] ;  /* 0x0000e400ff047b82 */ /* 0x000eb00000000a00 */
[----:B------:R-:W3:Y:S01]  /*0110*/  LDC.64 R6, c[0x0][0x388] ;  /* 0x0000e200ff067b82 */ /* 0x000ee20000000a00 */
[----:B0-----:R-:W-:-:S06]  /*0120*/  IMAD.WIDE R2, R11, 0x4, R2 ;  /* 0x000000040b027825 */ /* 0x001fcc00078e0202 */
[----:B-1----:R-:W4:Y:S01]  /*0130*/  LDG.E R3, desc[UR4][R2.64] ;  /* 0x0000000402037981 */ /* 0x002f22000c1e1900 */
[----:B------:R-:W-:Y:S02]  /*0140*/  IMAD R13, R0, UR7, R9 ;  /* 0x00000007000d7c24 */ /* 0x000fe4000f8e0209 */
[----:B------:R-:W0:Y:S02]  /*0150*/  LDC.64 R8, c[0x0][0x398] ;  /* 0x0000e600ff087b82 */ /* 0x000e240000000a00 */
[----:B--2---:R-:W-:-:S04]  /*0160*/  IMAD.WIDE R4, R13, 0x4, R4 ;  /* 0x000000040d047825 */ /* 0x004fc800078e0204 */
[----:B---3--:R-:W-:Y:S01]  /*0170*/  IMAD.WIDE R6, R11, 0x4, R6 ;  /* 0x000000040b067825 */ /* 0x008fe200078e0206 */
[----:B----4-:R-:W-:Y:S05]  /*0180*/  STG.E desc[UR4][R4.64], R3 ;  /* 0x0000000304007986 */ /* 0x010fea000c101904 */
[----:B------:R-:W2:Y:S01]  /*0190*/  LDG.E R7, desc[UR4][R6.64] ;  /* 0x0000000406077981 */ /* 0x000ea2000c1e1900 */
[----:B0-----:R-:W-:-:S05]  /*01a0*/  IMAD.WIDE R8, R13, 0x4, R8 ;  /* 0x000000040d087825 */ /* 0x001fca00078e0208 */
[----:B--2---:R-:W-:Y:S01]  /*01b0*/  STG.E desc[UR4][R8.64], R7 ;  /* 0x0000000708007986 */ /* 0x004fe2000c101904 */
[----:B------:R-:W-:Y:S05]  /*01c0*/  EXIT ;  /* 0x000000000000794d */ /* 0x000fea0003800000 */
.L_x_0:
[----:B------:R-:W-:-:S00]  /*01d0*/  BRA `(.L_x_0) ;  /* 0xfffffffc00fc7947 */ /* 0x000fc0000383ffff */
[----:B------:R-:W-:-:S00]  /*01e0*/  NOP ;  /* 0x0000000000007918 */ /* 0x000fc00000000000 */
        /* <DEDUP_REMOVED lines=9> */
.L_x_43:


//--------------------- .text._Z14fft1DColKernelPfS_S_S_ii --------------------------
	.section	.text._Z14fft1DColKernelPfS_S_S_ii,"ax",@progbits
	.align	128
        .global         _Z14fft1DColKernelPfS_S_S_ii
        .type           _Z14fft1DColKernelPfS_S_S_ii,@function
        .size           _Z14fft1DColKernelPfS_S_S_ii,(.L_x_44 - _Z14fft1DColKernelPfS_S_S_ii)
        .other          _Z14fft1DColKernelPfS_S_S_ii,@"STO_CUDA_ENTRY STV_DEFAULT"
_Z14fft1DColKernelPfS_S_S_ii:
.text._Z14fft1DColKernelPfS_S_S_ii:
[----:B------:R-:W-:Y:S08]  /*0000*/  LDC R1, c[0x0][0x37c] ;  /* 0x0000df00ff017b82 */ /* 0x000ff00000000800 */
[----:B------:R-:W0:Y:S08]  /*0010*/  S2UR UR7, SR_CTAID.X ;  /* 0x00000000000779c3 */ /* 0x000e300000002500 */
[----:B------:R-:W0:Y:S02]  /*0020*/  LDC R0, c[0x0][0x3a0] ;  /* 0x0000e800ff007b82 */ /* 0x000e240000000800 */
[----:B0-----:R-:W-:-:S13]  /*0030*/  ISETP.LE.AND P0, PT, R0, UR7, PT ;  /* 0x0000000700007c0c */ /* 0x001fda000bf03270 */
[----:B------:R-:W-:Y:S05]  /*0040*/  @P0 EXIT ;  /* 0x000000000000094d */ /* 0x000fea0003800000 */
[----:B------:R-:W0:Y:S01]  /*0050*/  S2R R0, SR_TID.X ;  /* 0x0000000000007919 */ /* 0x000e220000002100 */
[----:B------:R-:W0:Y:S01]  /*0060*/  LDC R3, c[0x0][0x3a4] ;  /* 0x0000e900ff037b82 */ /* 0x000e220000000800 */
[----:B------:R-:W1:Y:S07]  /*0070*/  LDCU.64 UR8, c[0x0][0x358] ;  /* 0x00006b00ff0877ac */ /* 0x000e6e0008000a00 */
[----:B------:R-:W2:Y:S08]  /*0080*/  LDC.64 R4, c[0x0][0x380] ;  /* 0x0000e000ff047b82 */ /* 0x000eb00000000a00 */
[----:B------:R-:W3:Y:S01]  /*0090*/  LDC.64 R6, c[0x0][0x388] ;  /* 0x0000e200ff067b82 */ /* 0x000ee20000000a00 */
[----:B0-----:R-:W-:-:S13]  /*00a0*/  ISETP.GE.AND P0, PT, R0, R3, PT ;  /* 0x000000030000720c */ /* 0x001fda0003f06270 */
[----:B------:R-:W-:-:S04]  /*00b0*/  @!P0 IMAD R9, R3, UR7, R0 ;  /* 0x0000000703098c24 */ /* 0x000fc8000f8e0200 */
[----:B--2---:R-:W-:-:S04]  /*00c0*/  @!P0 IMAD.WIDE.U32 R4, R9, 0x4, R4 ;  /* 0x0000000409048825 */ /* 0x004fc800078e0004 */
[----:B---3--:R-:W-:Y:S02]  /*00d0*/  @!P0 IMAD.WIDE.U32 R6, R9, 0x4, R6 ;  /* 0x0000000409068825 */ /* 0x008fe400078e0006 */
[----:B-1----:R0:W2:Y:S04]  /*00e0*/  @!P0 LDG.E R4, desc[UR8][R4.64] ;  /* 0x0000000804048981 */ /* 0x0020a8000c1e1900 */
[----:B------:R1:W3:Y:S01]  /*00f0*/  @!P0 LDG.E R6, desc[UR8][R6.64] ;  /* 0x0000000806068981 */ /* 0x0002e2000c1e1900 */
[C---:B------:R-:W-:Y:S01]  /*0100*/  LOP3.LUT R2, R0.reuse, 0xffff, RZ, 0xc0, !PT ;  /* 0x0000ffff00027812 */ /* 0x040fe200078ec0ff */
[----:B------:R-:W4:Y:S01]  /*0110*/  S2UR UR6, SR_CgaCtaId ;  /* 0x00000000000679c3 */ /* 0x000f220000008800 */
[----:B------:R-:W-:Y:S01]  /*0120*/  SHF.L.U32 R8, R0, 0x4, RZ ;  /* 0x0000000400087819 */ /* 0x000fe200000006ff */
[----:B------:R-:W-:Y:S01]  /*0130*/  UMOV UR4, 0x400 ;  /* 0x0000040000047882 */ /* 0x000fe20000000000 */
[----:B------:R-:W-:Y:S01]  /*0140*/  SHF.R.U32.HI R2, RZ, 0x4, R2 ;  /* 0x00000004ff027819 */ /* 0x000fe20000011602 */
[----:B------:R-:W-:Y:S01]  /*0150*/  UIADD3 UR5, UPT, UPT, UR4, 0x800, URZ ;  /* 0x0000080004057890 */ /* 0x000fe2000fffe0ff */
[----:B------:R-:W-:Y:S01]  /*0160*/  LOP3.LUT R8, R8, 0xf00, RZ, 0xc0, !PT ;  /* 0x00000f0008087812 */ /* 0x000fe200078ec0ff */
[----:B------:R-:W-:Y:S01]  /*0170*/  BSSY.RECONVERGENT B0, `(.L_x_1) ;  /* 0x0000023000007945 */ /* 0x000fe20003800200 */
[----:B------:R-:W-:-:S04]  /*0180*/  LOP3.LUT R9, R2, 0x30, RZ, 0xc0, !PT ;  /* 0x0000003002097812 */ /* 0x000fc800078ec0ff */
[----:B------:R-:W-:-:S05]  /*0190*/  LEA R9, R0, R9, 0xc ;  /* 0x0000000900097211 */ /* 0x000fca00078e60ff */
[----:B------:R-:W-:-:S05]  /*01a0*/  IMAD.IADD R8, R9, 0x1, R8 ;  /* 0x0000000109087824 */ /* 0x000fca00078e0208 */
[C---:B------:R-:W-:Y:S02]  /*01b0*/  LOP3.LUT R2, R8.reuse, 0xffff, RZ, 0xc0, !PT ;  /* 0x0000ffff08027812 */ /* 0x040fe400078ec0ff */
[----:B------:R-:W-:Y:S01]  /*01c0*/  SHF.L.U32 R8, R8, 0x2, RZ ;  /* 0x0000000208087819 */ /* 0x000fe200000006ff */
[----:B----4-:R-:W-:Y:S01]  /*01d0*/  ULEA UR4, UR6, UR4, 0x18 ;  /* 0x0000000406047291 */ /* 0x010fe2000f8ec0ff */
[----:B------:R-:W-:Y:S01]  /*01e0*/  SHF.R.U32.HI R2, RZ, 0x2, R2 ;  /* 0x00000002ff027819 */ /* 0x000fe20000011602 */
[----:B------:R-:W-:-:S03]  /*01f0*/  ULEA UR5, UR6, UR5, 0x18 ;  /* 0x0000000506057291 */ /* 0x000fc6000f8ec0ff */
[----:B0-----:R-:W-:Y:S02]  /*0200*/  LOP3.LUT R5, R2, 0x3300, RZ, 0xc0, !PT ;  /* 0x0000330002057812 */ /* 0x001fe400078ec0ff */
[C---:B-1----:R-:W-:Y:S02]  /*0210*/  LEA R7, R0.reuse, UR4, 0x2 ;  /* 0x0000000400077c11 */ /* 0x042fe4000f8e10ff */
[----:B------:R-:W-:Y:S02]  /*0220*/  LOP3.LUT R5, R5, 0xccc0, R8, 0xf8, !PT ;  /* 0x0000ccc005057812 */ /* 0x000fe400078ef808 */
[----:B------:R-:W-:Y:S02]  /*0230*/  LEA R8, R0, 0x1, 0x1 ;  /* 0x0000000100087811 */ /* 0x000fe400078e08ff */
[----:B------:R-:W-:Y:S02]  /*0240*/  SHF.R.U32.HI R2, RZ, 0x1, R5 ;  /* 0x00000001ff027819 */ /* 0x000fe40000011605 */
[----:B------:R-:W-:-:S02]  /*0250*/  SHF.L.U32 R5, R5, 0x1, RZ ;  /* 0x0000000105057819 */ /* 0x000fc400000006ff */
[----:B------:R-:W-:Y:S02]  /*0260*/  LOP3.LUT R2, R2, 0x5500, RZ, 0xc0, !PT ;  /* 0x0000550002027812 */ /* 0x000fe400078ec0ff */
[----:B------:R-:W-:Y:S02]  /*0270*/  ISETP.GE.U32.OR P2, PT, R8, R3, P0 ;  /* 0x000000030800720c */ /* 0x000fe40000746470 */
[----:B------:R-:W-:Y:S02]  /*0280*/  LOP3.LUT R2, R2, 0xaa80, R5, 0xf8, !PT ;  /* 0x0000aa8002027812 */ /* 0x000fe400078ef805 */
[----:B------:R-:W-:Y:S02]  /*0290*/  LEA R5, R0, UR5, 0x2 ;  /* 0x0000000500057c11 */ /* 0x000fe4000f8e10ff */
[----:B------:R-:W-:-:S04]  /*02a0*/  SHF.R.U32.HI R9, RZ, 0x7, R2 ;  /* 0x00000007ff097819 */ /* 0x000fc80000011602 */
[----:B------:R-:W-:Y:S01]  /*02b0*/  ISETP.GE.U32.AND P1, PT, R0, R9, PT ;  /* 0x000000090000720c */ /* 0x000fe20003f26070 */
[----:B--2---:R0:W-:Y:S04]  /*02c0*/  @!P0 STS [R7], R4 ;  /* 0x0000000407008388 */ /* 0x0041e80000000800 */
[----:B---3--:R0:W-:Y:S01]  /*02d0*/  @!P0 STS [R5], R6 ;  /* 0x0000000605008388 */ /* 0x0081e20000000800 */
[----:B------:R-:W-:Y:S07]  /*02e0*/  BAR.SYNC.DEFER_BLOCKING 0x0 ;  /* 0x0000000000007b1d */ /* 0x000fee0000010000 */
[----:B------:R-:W-:Y:S05]  /*02f0*/  @P1 BRA `(.L_x_2) ;  /* 0x0000000000281947 */ /* 0x000fea0003800000 */
[C---:B------:R-:W-:Y:S01]  /*0300*/  LEA R11, R9.reuse, UR4, 0x2 ;  /* 0x00000004090b7c11 */ /* 0x040fe2000f8e10ff */
[----:B------:R-:W-:Y:S01]  /*0310*/  LDS R2, [R7] ;  /* 0x0000000007027984 */ /* 0x000fe20000000800 */
[----:B------:R-:W-:-:S03]  /*0320*/  LEA R9, R9, UR5, 0x2 ;  /* 0x0000000509097c11 */ /* 0x000fc6000f8e10ff */
[----:B0-----:R-:W0:Y:S04]  /*0330*/  LDS R6, [R11] ;  /* 0x000000000b067984 */ /* 0x001e280000000800 */
[----:B------:R-:W-:Y:S04]  /*0340*/  LDS R4, [R5] ;  /* 0x0000000005047984 */ /* 0x000fe80000000800 */
[----:B0-----:R-:W-:Y:S04]  /*0350*/  STS [R7], R6 ;  /* 0x0000000607007388 */ /* 0x001fe80000000800 */
[----:B------:R-:W0:Y:S04]  /*0360*/  LDS R8, [R9] ;  /* 0x0000000009087984 */ /* 0x000e280000000800 */
[----:B0-----:R1:W-:Y:S04]  /*0370*/  STS [R5], R8 ;  /* 0x0000000805007388 */ /* 0x0013e80000000800 */
[----:B------:R1:W-:Y:S04]  /*0380*/  STS [R11], R2 ;  /* 0x000000020b007388 */ /* 0x0003e80000000800 */
[----:B------:R1:W-:Y:S02]  /*0390*/  STS [R9], R4 ;  /* 0x0000000409007388 */ /* 0x0003e40000000800 */
.L_x_2:
[----:B------:R-:W-:Y:S05]  /*03a0*/  BSYNC.RECONVERGENT B0 ;  /* 0x0000000000007941 */ /* 0x000fea0003800200 */
.L_x_1:
[----:B------:R-:W-:Y:S06]  /*03b0*/  BAR.SYNC.DEFER_BLOCKING 0x0 ;  /* 0x0000000000007b1d */ /* 0x000fec0000010000 */
[----:B------:R-:W-:Y:S04]  /*03c0*/  BSSY.RECONVERGENT B0, `(.L_x_3) ;  /* 0x0000016000007945 */ /* 0x000fe80003800200 */
[----:B------:R-:W-:Y:S05]  /*03d0*/  @P2 BRA `(.L_x_4) ;  /* 0x0000000000502947 */ /* 0x000fea0003800000 */
[C---:B0-----:R-:W-:Y:S01]  /*03e0*/  IMAD R6, R0.reuse, 0x4, R5 ;  /* 0x0000000400067824 */ /* 0x041fe200078e0205 */
[----:B-1----:R-:W-:Y:S01]  /*03f0*/  LEA R2, R0, R7, 0x2 ;  /* 0x0000000700027211 */ /* 0x002fe200078e10ff */
[----:B------:R-:W0:Y:S03]  /*0400*/  LDCU UR6, c[0x3][0x400] ;  /* 0x00c08000ff0677ac */ /* 0x000e260008000800 */
[----:B------:R-:W0:Y:S01]  /*0410*/  LDS R8, [R6+0x4] ;  /* 0x0000040006087984 */ /* 0x000e220000000800 */
[----:B------:R-:W1:Y:S03]  /*0420*/  LDCU UR10, c[0x3][URZ] ;  /* 0x00c00000ff0a77ac */ /* 0x000e660008000800 */
[----:B------:R-:W2:Y:S04]  /*0430*/  LDS R4, [R2+0x4] ;  /* 0x0000040002047984 */ /* 0x000ea80000000800 */
[----:B------:R-:W3:Y:S04]  /*0440*/  LDS R10, [R2] ;  /* 0x00000000020a7984 */ /* 0x000ee80000000800 */
[----:B------:R-:W4:Y:S01]  /*0450*/  LDS R12, [R6] ;  /* 0x00000000060c7984 */ /* 0x000f220000000800 */
[C---:B0-----:R-:W-:Y:S01]  /*0460*/  FMUL R9, R8.reuse, UR6 ;  /* 0x0000000608097c20 */ /* 0x041fe20008400000 */
[----:B-1----:R-:W-:-:S03]  /*0470*/  FMUL R11, R8, UR10 ;  /* 0x0000000a080b7c20 */ /* 0x002fc60008400000 */
[C---:B--2---:R-:W-:Y:S01]  /*0480*/  FFMA R9, R4.reuse, UR10, -R9 ;  /* 0x0000000a04097c23 */ /* 0x044fe20008000809 */
[----:B------:R-:W-:-:S03]  /*0490*/  FFMA R11, R4, UR6, R11 ;  /* 0x00000006040b7c23 */ /* 0x000fc6000800000b */
[C-C-:B---3--:R-:W-:Y:S01]  /*04a0*/  FADD R13, R9.reuse, R10.reuse ;  /* 0x0000000a090d7221 */ /* 0x148fe20000000000 */
[----:B------:R-:W-:Y:S01]  /*04b0*/  FADD R9, -R9, R10 ;  /* 0x0000000a09097221 */ /* 0x000fe20000000100 */
[C-C-:B----4-:R-:W-:Y:S01]  /*04c0*/  FADD R15, R11.reuse, R12.reuse ;  /* 0x0000000c0b0f7221 */ /* 0x150fe20000000000 */
[----:B------:R-:W-:Y:S02]  /*04d0*/  FADD R11, -R11, R12 ;  /* 0x0000000c0b0b7221 */ /* 0x000fe40000000100 */
[----:B------:R2:W-:Y:S04]  /*04e0*/  STS [R2], R13 ;  /* 0x0000000d02007388 */ /* 0x0005e80000000800 */
[----:B------:R2:W-:Y:S04]  /*04f0*/  STS [R6], R15 ;  /* 0x0000000f06007388 */ /* 0x0005e80000000800 */
[----:B------:R2:W-:Y:S04]  /*0500*/  STS [R2+0x4], R9 ;  /* 0x0000040902007388 */ /* 0x0005e80000000800 */
[----:B------:R2:W-:Y:S02]  /*0510*/  STS [R6+0x4], R11 ;  /* 0x0000040b06007388 */ /* 0x0005e40000000800 */
.L_x_4:
[----:B------:R-:W-:Y:S05]  /*0520*/  BSYNC.RECONVERGENT B0 ;  /* 0x0000000000007941 */ /* 0x000fea0003800200 */
.L_x_3:
[----:B------:R-:W-:Y:S06]  /*0530*/  BAR.SYNC.DEFER_BLOCKING 0x0 ;  /* 0x0000000000007b1d */ /* 0x000fec0000010000 */
[----:B------:R-:W-:Y:S04]  /*0540*/  BSSY.RECONVERGENT B0, `(.L_x_5) ;  /* 0x000001f000007945 */ /* 0x000fe80003800200 */
[----:B------:R-:W-:Y:S05]  /*0550*/  @P0 BRA `(.L_x_6) ;  /* 0x0000000000740947 */ /* 0x000fea0003800000 */
[C---:B-12---:R-:W-:Y:S02]  /*0560*/  LOP3.LUT R2, R0.reuse, 0x1, RZ, 0xc0, !PT ;  /* 0x0000000100027812 */ /* 0x046fe400078ec0ff */
[----:B------:R-:W-:-:S04]  /*0570*/  SHF.L.U32 R9, R0, 0x1, RZ ;  /* 0x0000000100097819 */ /* 0x000fc800000006ff */
[----:B------:R-:W-:-:S04]  /*0580*/  LOP3.LUT R9, R2, 0x7fc, R9, 0xf8, !PT ;  /* 0x000007fc02097812 */ /* 0x000fc800078ef809 */
[----:B0-----:R-:W-:-:S04]  /*0590*/  LOP3.LUT R4, R9, 0x2, RZ, 0xfc, !PT ;  /* 0x0000000209047812 */ /* 0x001fc800078efcff */
[----:B------:R-:W-:-:S13]  /*05a0*/  ISETP.GE.U32.AND P1, PT, R4, R3, PT ;  /* 0x000000030400720c */ /* 0x000fda0003f26070 */
[----:B------:R-:W-:Y:S05]  /*05b0*/  @P1 BRA `(.L_x_6) ;  /* 0x00000000005c1947 */ /* 0x000fea0003800000 */
[----:B------:R-:W-:Y:S02]  /*05c0*/  SHF.R.U32.HI R11, RZ, 0x2, R3 ;  /* 0x00000002ff0b7819 */ /* 0x000fe40000011603 */
[C---:B------:R-:W-:Y:S02]  /*05d0*/  LEA R6, R9.reuse, UR5, 0x2 ;  /* 0x0000000509067c11 */ /* 0x040fe4000f8e10ff */
[----:B------:R-:W-:Y:S01]  /*05e0*/  LEA R9, R9, UR4, 0x2 ;  /* 0x0000000409097c11 */ /* 0x000fe2000f8e10ff */
[----:B------:R-:W-:Y:S02]  /*05f0*/  IMAD R11, R2, R11, RZ ;  /* 0x0000000b020b7224 */ /* 0x000fe400078e02ff */
[----:B------:R-:W0:Y:S02]  /*0600*/  LDS R15, [R6+0x8] ;  /* 0x00000800060f7984 */ /* 0x000e240000000800 */
[----:B------:R-:W-:Y:S02]  /*0610*/  IMAD.SHL.U32 R11, R11, 0x4, RZ ;  /* 0x000000040b0b7824 */ /* 0x000fe400078e00ff */
[----:B------:R-:W1:Y:S02]  /*0620*/  LDS R13, [R9+0x8] ;  /* 0x00000800090d7984 */ /* 0x000e640000000800 */
[----:B------:R-:W0:Y:S02]  /*0630*/  LDC R4, c[0x3][R11+0x400] ;  /* 0x00c100000b047b82 */ /* 0x000e240000000800 */
[----:B------:R-:W2:Y:S04]  /*0640*/  LDS R8, [R9] ;  /* 0x0000000009087984 */ /* 0x000ea80000000800 */
[----:B------:R-:W3:Y:S02]  /*0650*/  LDS R10, [R6] ;  /* 0x00000000060a7984 */ /* 0x000ee40000000800 */
[----:B------:R-:W4:Y:S01]  /*0660*/  LDC R2, c[0x3][R11] ;  /* 0x00c000000b027b82 */ /* 0x000f220000000800 */
[-C--:B0-----:R-:W-:Y:S01]  /*0670*/  FMUL R17, R4, R15.reuse ;  /* 0x0000000f04117220 */ /* 0x081fe20000400000 */
[----:B----4-:R-:W-:-:S03]  /*0680*/  FMUL R15, R2, R15 ;  /* 0x0000000f020f7220 */ /* 0x010fc60000400000 */
[-C--:B-1----:R-:W-:Y:S01]  /*0690*/  FFMA R17, R2, R13.reuse, -R17 ;  /* 0x0000000d02117223 */ /* 0x082fe20000000811 */
[----:B------:R-:W-:-:S03]  /*06a0*/  FFMA R15, R4, R13, R15 ;  /* 0x0000000d040f7223 */ /* 0x000fc6000000000f */
[C-C-:B--2---:R-:W-:Y:S01]  /*06b0*/  FADD R2, R17.reuse, R8.reuse ;  /* 0x0000000811027221 */ /* 0x144fe20000000000 */
[----:B------:R-:W-:Y:S01]  /*06c0*/  FADD R8, -R17, R8 ;  /* 0x0000000811087221 */ /* 0x000fe20000000100 */
[C-C-:B---3--:R-:W-:Y:S01]  /*06d0*/  FADD R13, R15.reuse, R10.reuse ;  /* 0x0000000a0f0d7221 */ /* 0x148fe20000000000 */
[----:B------:R-:W-:Y:S02]  /*06e0*/  FADD R15, -R15, R10 ;  /* 0x0000000a0f0f7221 */ /* 0x000fe40000000100 */
[----:B------:R3:W-:Y:S04]  /*06f0*/  STS [R9], R2 ;  /* 0x0000000209007388 */ /* 0x0007e80000000800 */
[----:B------:R3:W-:Y:S04]  /*0700*/  STS [R6], R13 ;  /* 0x0000000d06007388 */ /* 0x0007e80000000800 */
[----:B------:R3:W-:Y:S04]  /*0710*/  STS [R9+0x8], R8 ;  /* 0x0000080809007388 */ /* 0x0007e80000000800 */
[----:B------:R3:W-:Y:S02]  /*0720*/  STS [R6+0x8], R15 ;  /* 0x0000080f06007388 */ /* 0x0007e40000000800 */
.L_x_6:
[----:B------:R-:W-:Y:S05]  /*0730*/  BSYNC.RECONVERGENT B0 ;  /* 0x0000000000007941 */ /* 0x000fea0003800200 */
.L_x_5:
[----:B------:R-:W-:Y:S06]  /*0740*/  BAR.SYNC.DEFER_BLOCKING 0x0 ;  /* 0x0000000000007b1d */ /* 0x000fec0000010000 */
[----:B------:R-:W-:Y:S04]  /*0750*/  BSSY.RECONVERGENT B0, `(.L_x_7) ;  /* 0x000001f000007945 */ /* 0x000fe80003800200 */
[----:B------:R-:W-:Y:S05]  /*0760*/  @P0 BRA `(.L_x_8) ;  /* 0x0000000000740947 */ /* 0x000fea0003800000 */
[C---:B-123--:R-:W-:Y:S02]  /*0770*/  LOP3.LUT R2, R0.reuse, 0x3, RZ, 0xc0, !PT ;  /* 0x0000000300027812 */ /* 0x04efe400078ec0ff */
[----:B------:R-:W-:-:S04]  /*0780*/  SHF.L.U32 R9, R0, 0x1, RZ ;  /* 0x0000000100097819 */ /* 0x000fc800000006ff */
[----:B0-----:R-:W-:-:S04]  /*0790*/  LOP3.LUT R4, R2, 0x7f8, R9, 0xf8, !PT ;  /* 0x000007f802047812 */ /* 0x001fc800078ef809 */
[----:B------:R-:W-:-:S04]  /*07a0*/  LOP3.LUT R6, R4, 0x4, RZ, 0xfc, !PT ;  /* 0x0000000404067812 */ /* 0x000fc800078efcff */
[----:B------:R-:W-:-:S13]  /*07b0*/  ISETP.GE.U32.AND P1, PT, R6, R3, PT ;  /* 0x000000030600720c */ /* 0x000fda0003f26070 */
[----:B------:R-:W-:Y:S05]  /*07c0*/  @P1 BRA `(.L_x_8) ;  /* 0x00000000005c1947 */ /* 0x000fea0003800000 */
[----:B------:R-:W-:Y:S02]  /*07d0*/  SHF.R.U32.HI R9, RZ, 0x3, R3 ;  /* 0x00000003ff097819 */ /* 0x000fe40000011603 */
[C---:B------:R-:W-:Y:S02]  /*07e0*/  LEA R8, R4.reuse, UR5, 0x2 ;  /* 0x0000000504087c11 */ /* 0x040fe4000f8e10ff */
[----:B------:R-:W-:Y:S01]  /*07f0*/  LEA R4, R4, UR4, 0x2 ;  /* 0x0000000404047c11 */ /* 0x000fe2000f8e10ff */
[----:B------:R-:W-:Y:S02]  /*0800*/  IMAD R9, R2, R9, RZ ;  /* 0x0000000902097224 */ /* 0x000fe400078e02ff */
[----:B------:R-:W0:Y:S03]  /*0810*/  LDS R13, [R8+0x10] ;  /* 0x00001000080d7984 */ /* 0x000e260000000800 */
[----:B------:R-:W-:Y:S01]  /*0820*/  SHF.L.U32 R9, R9, 0x2, RZ ;  /* 0x0000000209097819 */ /* 0x000fe200000006ff */
[----:B------:R-:W1:Y:S03]  /*0830*/  LDS R11, [R4+0x10] ;  /* 0x00001000040b7984 */ /* 0x000e660000000800 */
[----:B------:R-:W0:Y:S01]  /*0840*/  LDC R6, c[0x3][R9+0x400] ;  /* 0x00c1000009067b82 */ /* 0x000e220000000800 */
[----:B------:R-:W2:Y:S04]  /*0850*/  LDS R10, [R4] ;  /* 0x00000000040a7984 */ /* 0x000ea80000000800 */
[----:B------:R-:W3:Y:S03]  /*0860*/  LDS R12, [R8] ;  /* 0x00000000080c7984 */ /* 0x000ee60000000800 */
        /* <DEDUP_REMOVED lines=13> */
.L_x_8:
[----:B------:R-:W-:Y:S05]  /*0940*/  BSYNC.RECONVERGENT B0 ;  /* 0x0000000000007941 */ /* 0x000fea0003800200 */
.L_x_7:
[----:B------:R-:W-:Y:S06]  /*0950*/  BAR.SYNC.DEFER_BLOCKING 0x0 ;  /* 0x0000000000007b1d */ /* 0x000fec0000010000 */
[----:B------:R-:W-:Y:S04]  /*0960*/  BSSY.RECONVERGENT B0, `(.L_x_9) ;  /* 0x000001f000007945 */ /* 0x000fe80003800200 */
[----:B------:R-:W-:Y:S05]  /*0970*/  @P0 BRA `(.L_x_10) ;  /* 0x0000000000740947 */ /* 0x000fea0003800000 */
[C---:B-123--:R-:W-:Y:S01]  /*0980*/  IMAD.SHL.U32 R9, R0.reuse, 0x2, RZ ;  /* 0x0000000200097824 */ /* 0x04efe200078e00ff */
[----:B------:R-:W-:-:S04]  /*0990*/  LOP3.LUT R2, R0, 0x7, RZ, 0xc0, !PT ;  /* 0x0000000700027812 */ /* 0x000fc800078ec0ff */
[----:B0---4-:R-:W-:-:S04]  /*09a0*/  LOP3.LUT R4, R2, 0x7f0, R9, 0xf8, !PT ;  /* 0x000007f002047812 */ /* 0x011fc800078ef809 */
        /* <DEDUP_REMOVED lines=26> */
.L_x_10:
[----:B------:R-:W-:Y:S05]  /*0b50*/  BSYNC.RECONVERGENT B0 ;  /* 0x0000000000007941 */ /* 0x000fea0003800200 */
.L_x_9:
[----:B------:R-:W-:Y:S06]  /*0b60*/  BAR.SYNC.DEFER_BLOCKING 0x0 ;  /* 0x0000000000007b1d */ /* 0x000fec0000010000 */
[----:B------:R-:W-:Y:S04]  /*0b70*/  BSSY.RECONVERGENT B0, `(.L_x_11) ;  /* 0x000001f000007945 */ /* 0x000fe80003800200 */
[----:B------:R-:W-:Y:S05]  /*0b80*/  @P0 BRA `(.L_x_12) ;  /* 0x0000000000740947 */ /* 0x000fea0003800000 */
[C---:B-123--:R-:W-:Y:S02]  /*0b90*/  LOP3.LUT R2, R0.reuse, 0xf, RZ, 0xc0, !PT ;  /* 0x0000000f00027812 */ /* 0x04efe400078ec0ff */
[----:B------:R-:W-:-:S04]  /*0ba0*/  SHF.L.U32 R9, R0, 0x1, RZ ;  /* 0x0000000100097819 */ /* 0x000fc800000006ff */
        /* <DEDUP_REMOVED lines=27> */
.L_x_12:
[----:B------:R-:W-:Y:S05]  /*0d60*/  BSYNC.RECONVERGENT B0 ;  /* 0x0000000000007941 */ /* 0x000fea0003800200 */
.L_x_11:
        /* <DEDUP_REMOVED lines=32> */
.L_x_14:
[----:B------:R-:W-:Y:S05]  /*0f70*/  BSYNC.RECONVERGENT B0 ;  /* 0x0000000000007941 */ /* 0x000fea0003800200 */
.L_x_13:
        /* <DEDUP_REMOVED lines=32> */
.L_x_16:
[----:B------:R-:W-:Y:S05]  /*1180*/  BSYNC.RECONVERGENT B0 ;  /* 0x0000000000007941 */ /* 0x000fea0003800200 */
.L_x_15:
        /* <DEDUP_REMOVED lines=32> */
.L_x_18:
[----:B------:R-:W-:Y:S05]  /*1390*/  BSYNC.RECONVERGENT B0 ;  /* 0x0000000000007941 */ /* 0x000fea0003800200 */
.L_x_17:
        /* <DEDUP_REMOVED lines=32> */
.L_x_20:
[----:B------:R-:W-:Y:S05]  /*15a0*/  BSYNC.RECONVERGENT B0 ;  /* 0x0000000000007941 */ /* 0x000fea0003800200 */
.L_x_19:
[----:B------:R-:W-:Y:S06]  /*15b0*/  BAR.SYNC.DEFER_BLOCKING 0x0 ;  /* 0x0000000000007b1d */ /* 0x000fec0000010000 */
[----:B------:R-:W-:Y:S05]  /*15c0*/  @P0 EXIT ;  /* 0x000000000000094d */ /* 0x000fea0003800000 */
[----:B0-----:R-:W0:Y:S01]  /*15d0*/  LDS R7, [R7] ;  /* 0x0000000007077984 */ /* 0x001e220000000800 */
[----:B-1234-:R-:W1:Y:S01]  /*15e0*/  LDC.64 R8, c[0x0][0x390] ;  /* 0x0000e400ff087b82 */ /* 0x01ee620000000a00 */
[----:B------:R-:W-:Y:S02]  /*15f0*/  IMAD R13, R3, UR7, R0 ;  /* 0x00000007030d7c24 */ /* 0x000fe4000f8e0200 */
[----:B------:R-:W2:Y:S05]  /*1600*/  LDS R5, [R5] ;  /* 0x0000000005057984 */ /* 0x000eaa0000000800 */
[----:B------:R-:W3:Y:S01]  /*1610*/  LDC.64 R10, c[0x0][0x398] ;  /* 0x0000e600ff0a7b82 */ /* 0x000ee20000000a00 */
[----:B-1----:R-:W-:-:S04]  /*1620*/  IMAD.WIDE.U32 R2, R13, 0x4, R8 ;  /* 0x000000040d027825 */ /* 0x002fc800078e0008 */
[----:B---3--:R-:W-:Y:S01]  /*1630*/  IMAD.WIDE.U32 R8, R13, 0x4, R10 ;  /* 0x000000040d087825 */ /* 0x008fe200078e000a */
[----:B0-----:R-:W-:Y:S04]  /*1640*/  STG.E desc[UR8][R2.64], R7 ;  /* 0x0000000702007986 */ /* 0x001fe8000c101908 */
[----:B--2---:R-:W-:Y:S01]  /*1650*/  STG.E desc[UR8][R8.64], R5 ;  /* 0x0000000508007986 */ /* 0x004fe2000c101908 */
[----:B------:R-:W-:Y:S05]  /*1660*/  EXIT ;  /* 0x000000000000794d */ /* 0x000fea0003800000 */
.L_x_21:
        /* <DEDUP_REMOVED lines=9> */
.L_x_44:


//--------------------- .text._Z14fft1DRowKernelPfS_S_S_ii --------------------------
	.section	.text._Z14fft1DRowKernelPfS_S_S_ii,"ax",@progbits
	.align	128
        .global         _Z14fft1DRowKernelPfS_S_S_ii
        .type           _Z14fft1DRowKernelPfS_S_S_ii,@function
        .size           _Z14fft1DRowKernelPfS_S_S_ii,(.L_x_45 - _Z14fft1DRowKernelPfS_S_S_ii)
        .other          _Z14fft1DRowKernelPfS_S_S_ii,@"STO_CUDA_ENTRY STV_DEFAULT"
_Z14fft1DRowKernelPfS_S_S_ii:
.text._Z14fft1DRowKernelPfS_S_S_ii:
        /* <DEDUP_REMOVED lines=58> */
.L_x_23:
[----:B------:R-:W-:Y:S05]  /*03a0*/  BSYNC.RECONVERGENT B0 ;  /* 0x0000000000007941 */ /* 0x000fea0003800200 */
.L_x_22:
        /* <DEDUP_REMOVED lines=23> */
.L_x_25:
[----:B------:R-:W-:Y:S05]  /*0520*/  BSYNC.RECONVERGENT B0 ;  /* 0x0000000000007941 */ /* 0x000fea0003800200 */
.L_x_24:
        /* <DEDUP_REMOVED lines=32> */
.L_x_27:
[----:B------:R-:W-:Y:S05]  /*0730*/  BSYNC.RECONVERGENT B0 ;  /* 0x0000000000007941 */ /* 0x000fea0003800200 */
.L_x_26:
        /* <DEDUP_REMOVED lines=32> */
.L_x_29:
[----:B------:R-:W-:Y:S05]  /*0940*/  BSYNC.RECONVERGENT B0 ;  /* 0x0000000000007941 */ /* 0x000fea0003800200 */
.L_x_28:
        /* <DEDUP_REMOVED lines=32> */
.L_x_31:
[----:B------:R-:W-:Y:S05]  /*0b50*/  BSYNC.RECONVERGENT B0 ;  /* 0x0000000000007941 */ /* 0x000fea0003800200 */
.L_x_30:
        /* <DEDUP_REMOVED lines=32> */
.L_x_33:
[----:B------:R-:W-:Y:S05]  /*0d60*/  BSYNC.RECONVERGENT B0 ;  /* 0x0000000000007941 */ /* 0x000fea0003800200 */
.L_x_32:
        /* <DEDUP_REMOVED lines=32> */
.L_x_35:
[----:B------:R-:W-:Y:S05]  /*0f70*/  BSYNC.RECONVERGENT B0 ;  /* 0x0000000000007941 */ /* 0x000fea0003800200 */
.L_x_34:
        /* <DEDUP_REMOVED lines=32> */
.L_x_37:
[----:B------:R-:W-:Y:S05]  /*1180*/  BSYNC.RECONVERGENT B0 ;  /* 0x0000000000007941 */ /* 0x000fea0003800200 */
.L_x_36:
        /* <DEDUP_REMOVED lines=32> */
.L_x_39:
[----:B------:R-:W-:Y:S05]  /*1390*/  BSYNC.RECONVERGENT B0 ;  /* 0x0000000000007941 */ /* 0x000fea0003800200 */
.L_x_38:
        /* <DEDUP_REMOVED lines=32> */
.L_x_41:
[----:B------:R-:W-:Y:S05]  /*15a0*/  BSYNC.RECONVERGENT B0 ;  /* 0x0000000000007941 */ /* 0x000fea0003800200 */
.L_x_40:
        /* <DEDUP_REMOVED lines=12> */
.L_x_42:
        /* <DEDUP_REMOVED lines=9> */
.L_x_45:


//--------------------- .nv.shared.reserved.0     --------------------------
	.section	.nv.shared.reserved.0,"aw",@nobits
	.weak		__nv_reservedSMEM_offset_0_alias
	.size		__nv_reservedSMEM_offset_0_alias, 0, 64
	.other		__nv_reservedSMEM_offset_0_alias,@"STO_CUDA_RESERVED_SHARED STV_DEFAULT"
__nv_reservedSMEM_offset_0_alias:
	.zero		0
	.zero		64


//--------------------- .nv.shared._Z14fft1DColKernelPfS_S_S_ii --------------------------
	.section	.nv.shared._Z14fft1DColKernelPfS_S_S_ii,"aw",@nobits
	.sectionflags	@""
	.align	4
.nv.shared._Z14fft1DColKernelPfS_S_S_ii:
	.zero		5120


//--------------------- .nv.shared._Z14fft1DRowKernelPfS_S_S_ii --------------------------
	.section	.nv.shared._Z14fft1DRowKernelPfS_S_S_ii,"aw",@nobits
	.sectionflags	@""
	.align	4
.nv.shared._Z14fft1DRowKernelPfS_S_S_ii:
	.zero		5120


//--------------------- .nv.constant0._Z15transposeKernelPfS_S_S_ii --------------------------
	.section	.nv.constant0._Z15transposeKernelPfS_S_S_ii,"a",@progbits
	.sectionflags	@""
	.align	4
.nv.constant0._Z15transposeKernelPfS_S_S_ii:
	.zero		936


//--------------------- .nv.constant0._Z14fft1DColKernelPfS_S_S_ii --------------------------
	.section	.nv.constant0._Z14fft1DColKernelPfS_S_S_ii,"a",@progbits
	.sectionflags	@""
	.align	4
.nv.constant0._Z14fft1DColKernelPfS_S_S_ii:
	.zero		936


//--------------------- .nv.constant0._Z14fft1DRowKernelPfS_S_S_ii --------------------------
	.section	.nv.constant0._Z14fft1DRowKernelPfS_S_S_ii,"a",@progbits
	.sectionflags	@""
	.align	4
.nv.constant0._Z14fft1DRowKernelPfS_S_S_ii:
	.zero		936


//--------------------- SYMBOLS --------------------------

	.type		.nv.reservedSmem.offset0,@object
	.size		.nv.reservedSmem.offset0,0x4
	.type		.nv.reservedSmem.cap,@object
	.size		.nv.reservedSmem.cap,0x4
